// auto-generated by cutlass_sweep.conv — config: {"arch": "sm_90", "cluster_m": 1, "cluster_n": 1, "conv_kind": "fprop", "dtype": "bf16", "ndim": 3, "tile_k": 64, "tile_m": 256, "tile_n": 64}
#include "cutlass/cutlass.h"
#include "cute/tensor.hpp"
#include "cutlass/kernel_hardware_info.hpp"
#include "cutlass/conv/convolution.h"
#include "cutlass/conv/dispatch_policy.hpp"
#include "cutlass/conv/collective/collective_builder.hpp"
#include "cutlass/conv/kernel/conv_universal.hpp"
#include "cutlass/conv/device/conv_universal_adapter.hpp"
#include "cutlass/epilogue/collective/collective_builder.hpp"

using namespace cute;
using Elem = cutlass::bfloat16_t;
using Acc  = float;
using LayoutAB = cutlass::layout::TensorNDHWC;
using LayoutC  = cutlass::layout::TensorNDHWC;
constexpr auto ConvOp = cutlass::conv::Operator::kFprop;
using TileShape    = Shape<_256, _64, Shape<_64>>;
using ClusterShape = Shape<_1, _1, _1>;

using CollectiveEpilogue = typename cutlass::epilogue::collective::CollectiveBuilder<
    cutlass::arch::Sm90, cutlass::arch::OpClassTensorOp,
    TileShape, ClusterShape,
    cutlass::epilogue::collective::EpilogueTileAuto,
    Acc, Acc,
    Elem, LayoutC, 128 / cutlass::sizeof_bits<Elem>::value,
    Elem, LayoutC, 128 / cutlass::sizeof_bits<Elem>::value,
    cutlass::epilogue::collective::EpilogueScheduleAuto
  >::CollectiveOp;

using CollectiveMainloop = typename cutlass::conv::collective::CollectiveBuilder<
    cutlass::arch::Sm90, cutlass::arch::OpClassTensorOp, ConvOp,
    Elem, LayoutAB, 128 / cutlass::sizeof_bits<Elem>::value,
    Elem, LayoutAB, 128 / cutlass::sizeof_bits<Elem>::value,
    Acc,
    TileShape, ClusterShape,
    cutlass::conv::collective::StageCountAutoCarveout<
        static_cast<int>(sizeof(typename CollectiveEpilogue::SharedStorage))>,
    cutlass::conv::collective::KernelScheduleAuto
  >::CollectiveOp;

using ProblemShape = cutlass::conv::ConvProblemShape<
    ConvOp, CollectiveMainloop::DispatchPolicy::NumSpatialDimensions>;
using ConvKernel = cutlass::conv::kernel::ConvUniversal<
    ProblemShape, CollectiveMainloop, CollectiveEpilogue>;
using Conv = cutlass::conv::device::ConvUniversalAdapter<ConvKernel>;

auto* _anchor = &cutlass::device_kernel<ConvKernel>;


// ===== COMPILED SASS (sm_90a) =====

	.target	sm_90a

	.elftype	@"ET_EXEC"


//--------------------- .note.nv.tkinfo           --------------------------
	.section	.note.nv.tkinfo,"",@"SHT_NOTE"
	.sectionflags	@"SHF_NOTE_NV_TKINFO"
	.tkinfo
        /*0018*/ 	.word	0x00000002
        /*0030*/ 	.string	""
        /*0030*/ 	.string	"ptxas"
        /*0030*/ 	.string	"Cuda compilation tools, release 13.0, V13.0.88"
        /*0030*/ 	.string	"Build cuda_13.0.r13.0/compiler.36424714_0"
        /*0030*/ 	.string	"-arch sm_90a -m 64 "



//--------------------- .note.nv.cuinfo           --------------------------
	.section	.note.nv.cuinfo,"",@"SHT_NOTE"
	.sectionflags	@"SHF_NOTE_NV_CUINFO"
        /*0018*/ 	.short	0x0002
        /*001a*/ 	.short	0x005a
        /*001c*/ 	.short	0x0082
	.zero		2


//--------------------- .nv.info                  --------------------------
	.section	.nv.info,"",@"SHT_CUDA_INFO"
	.align	4


	//----- nvinfo : EIATTR_REGCOUNT
	.align		4
        /*0000*/ 	.byte	0x04, 0x2f
        /*0002*/ 	.short	(.L_12 - .L_11)
	.align		4
.L_11:
        /*0004*/ 	.word	index@(_ZN7cutlass13device_kernelINS_4conv6kernel13ConvUniversalINS1_16ConvProblemShapeILNS1_8OperatorE0ELi3EEENS1_10collective14CollectiveConvINS1_46MainloopSm90TmaGmmaWarpSpecializedImplicitGemmILS5_0ELi5ELi3EN4cute5tupleIJNSA_1CILi1EEESD_SD_EEENS1_36KernelImplicitTmaWarpSpecializedSm90ELi1EEENSB_IJNSC_ILi256EEENSC_ILi64EEENSB_IJSI_EEEEEENS_10bfloat16_tESL_NSA_8TiledMMAINSA_8MMA_AtomIJNSA_4SM904GMMA27MMA_64x64x16_F32BF16BF16_SSILNSP_5MajorE0ELSR_0ELNSP_7ScaleInE1ELSS_1EEEEEENSA_6LayoutISE_NSB_IJNSC_ILi0EEESW_SW_EEEEENSB_IJNSA_10UnderscoreESZ_SZ_EEEEENS7_6detail26Sm90ImplicitGemmTileTraitsINSA_20SM90_TMA_LOAD_IM2COLENSA_14ComposedLayoutINSA_7SwizzleILi3ELi4ELi3EEENSA_18smem_ptr_flag_bitsILi16EEENSV_INSB_IJNSB_IJNSC_ILi8EEENSC_ILi32EEEEEENSB_IJSI_SD_EEENSB_IJSD_NSC_ILi5EEEEEEEEENSB_IJNSB_IJSI_NSC_ILi512EEEEEENSB_IJSD_SW_EEENSB_IJSW_NSC_ILi16384EEEEEEEEEEEEEvEENS13_INSA_13SM90_TMA_LOADENS15_IS17_S19_NSV_INSB_IJNSB_IJS1A_S1A_EEES1D_S1F_EEENSB_IJS1I_S1J_NSB_IJSW_NSC_ILi4096EEEEEEEEEEEEEvEEEENS_8epilogue10collective6detail29Sm90TmaWarpSpecializedAdapterINS21_15DefaultEpilogueISL_NSB_IJNSB_IJllllEEESD_SW_EEES26_NS20_6thread17LinearCombinationISL_Li1EffLNS27_9ScaleType4KindE0ELNS_15FloatRoundStyleE2ESL_EENS_4gemm15EpilogueDefaultEEEEEvvEEEEvNT_6ParamsE)
        /*0008*/ 	.word	0x0000009a


	//----- nvinfo : EIATTR_FRAME_SIZE
	.align		4
.L_12:
        /*000c*/ 	.byte	0x04, 0x11
        /*000e*/ 	.short	(.L_14 - .L_13)
	.align		4
.L_13:
        /*0010*/ 	.word	index@(_ZN7cutlass13device_kernelINS_4conv6kernel13ConvUniversalINS1_16ConvProblemShapeILNS1_8OperatorE0ELi3EEENS1_10collective14CollectiveConvINS1_46MainloopSm90TmaGmmaWarpSpecializedImplicitGemmILS5_0ELi5ELi3EN4cute5tupleIJNSA_1CILi1EEESD_SD_EEENS1_36KernelImplicitTmaWarpSpecializedSm90ELi1EEENSB_IJNSC_ILi256EEENSC_ILi64EEENSB_IJSI_EEEEEENS_10bfloat16_tESL_NSA_8TiledMMAINSA_8MMA_AtomIJNSA_4SM904GMMA27MMA_64x64x16_F32BF16BF16_SSILNSP_5MajorE0ELSR_0ELNSP_7ScaleInE1ELSS_1EEEEEENSA_6LayoutISE_NSB_IJNSC_ILi0EEESW_SW_EEEEENSB_IJNSA_10UnderscoreESZ_SZ_EEEEENS7_6detail26Sm90ImplicitGemmTileTraitsINSA_20SM90_TMA_LOAD_IM2COLENSA_14ComposedLayoutINSA_7SwizzleILi3ELi4ELi3EEENSA_18smem_ptr_flag_bitsILi16EEENSV_INSB_IJNSB_IJNSC_ILi8EEENSC_ILi32EEEEEENSB_IJSI_SD_EEENSB_IJSD_NSC_ILi5EEEEEEEEENSB_IJNSB_IJSI_NSC_ILi512EEEEEENSB_IJSD_SW_EEENSB_IJSW_NSC_ILi16384EEEEEEEEEEEEEvEENS13_INSA_13SM90_TMA_LOADENS15_IS17_S19_NSV_INSB_IJNSB_IJS1A_S1A_EEES1D_S1F_EEENSB_IJS1I_S1J_NSB_IJSW_NSC_ILi4096EEEEEEEEEEEEEvEEEENS_8epilogue10collective6detail29Sm90TmaWarpSpecializedAdapterINS21_15DefaultEpilogueISL_NSB_IJNSB_IJllllEEESD_SW_EEES26_NS20_6thread17LinearCombinationISL_Li1EffLNS27_9ScaleType4KindE0ELNS_15FloatRoundStyleE2ESL_EENS_4gemm15EpilogueDefaultEEEEEvvEEEEvNT_6ParamsE)
        /*0014*/ 	.word	0x00000000


	//----- nvinfo : EIATTR_MIN_STACK_SIZE
	.align		4
.L_14:
        /*0018*/ 	.byte	0x04, 0x12
        /*001a*/ 	.short	(.L_16 - .L_15)
	.align		4
.L_15:
        /*001c*/ 	.word	index@(_ZN7cutlass13device_kernelINS_4conv6kernel13ConvUniversalINS1_16ConvProblemShapeILNS1_8OperatorE0ELi3EEENS1_10collective14CollectiveConvINS1_46MainloopSm90TmaGmmaWarpSpecializedImplicitGemmILS5_0ELi5ELi3EN4cute5tupleIJNSA_1CILi1EEESD_SD_EEENS1_36KernelImplicitTmaWarpSpecializedSm90ELi1EEENSB_IJNSC_ILi256EEENSC_ILi64EEENSB_IJSI_EEEEEENS_10bfloat16_tESL_NSA_8TiledMMAINSA_8MMA_AtomIJNSA_4SM904GMMA27MMA_64x64x16_F32BF16BF16_SSILNSP_5MajorE0ELSR_0ELNSP_7ScaleInE1ELSS_1EEEEEENSA_6LayoutISE_NSB_IJNSC_ILi0EEESW_SW_EEEEENSB_IJNSA_10UnderscoreESZ_SZ_EEEEENS7_6detail26Sm90ImplicitGemmTileTraitsINSA_20SM90_TMA_LOAD_IM2COLENSA_14ComposedLayoutINSA_7SwizzleILi3ELi4ELi3EEENSA_18smem_ptr_flag_bitsILi16EEENSV_INSB_IJNSB_IJNSC_ILi8EEENSC_ILi32EEEEEENSB_IJSI_SD_EEENSB_IJSD_NSC_ILi5EEEEEEEEENSB_IJNSB_IJSI_NSC_ILi512EEEEEENSB_IJSD_SW_EEENSB_IJSW_NSC_ILi16384EEEEEEEEEEEEEvEENS13_INSA_13SM90_TMA_LOADENS15_IS17_S19_NSV_INSB_IJNSB_IJS1A_S1A_EEES1D_S1F_EEENSB_IJS1I_S1J_NSB_IJSW_NSC_ILi4096EEEEEEEEEEEEEvEEEENS_8epilogue10collective6detail29Sm90TmaWarpSpecializedAdapterINS21_15DefaultEpilogueISL_NSB_IJNSB_IJllllEEESD_SW_EEES26_NS20_6thread17LinearCombinationISL_Li1EffLNS27_9ScaleType4KindE0ELNS_15FloatRoundStyleE2ESL_EENS_4gemm15EpilogueDefaultEEEEEvvEEEEvNT_6ParamsE)
        /*0020*/ 	.word	0x00000000
.L_16:


//--------------------- .nv.compat                --------------------------
	.section	.nv.compat,"",@"SHT_CUDA_COMPAT_INFO"
	.align	4
        /*0000*/ 	.byte	0x02, 0x09, 0x01, 0x00, 0x02, 0x02, 0x04, 0x00, 0x02, 0x05, 0x05, 0x00, 0x03, 0x07, 0x01, 0x01
        /*0010*/ 	.byte	0x02, 0x03, 0x01, 0x00, 0x02, 0x06, 0x01, 0x00, 0x04, 0x0b, 0x08, 0x00, 0x00, 0x00, 0x00, 0x00
        /*0020*/ 	.byte	0x00, 0x00, 0x00, 0x00


//--------------------- .nv.info._ZN7cutlass13device_kernelINS_4conv6kernel13ConvUniversalINS1_16ConvProblemShapeILNS1_8OperatorE0ELi3EEENS1_10collective14CollectiveConvINS1_46MainloopSm90TmaGmmaWarpSpecializedImplicitGemmILS5_0ELi5ELi3EN4cute5tupleIJNSA_1CILi1EEESD_SD_EEENS1_36KernelImplicitTmaWarpSpecializedSm90ELi1EEENSB_IJNSC_ILi256EEENSC_ILi64EEENSB_IJSI_EEEEEENS_10bfloat16_tESL_NSA_8TiledMMAINSA_8MMA_AtomIJNSA_4SM904GMMA27MMA_64x64x16_F32BF16BF16_SSILNSP_5MajorE0ELSR_0ELNSP_7ScaleInE1ELSS_1EEEEEENSA_6LayoutISE_NSB_IJNSC_ILi0EEESW_SW_EEEEENSB_IJNSA_10UnderscoreESZ_SZ_EEEEENS7_6detail26Sm90ImplicitGemmTileTraitsINSA_20SM90_TMA_LOAD_IM2COLENSA_14ComposedLayoutINSA_7SwizzleILi3ELi4ELi3EEENSA_18smem_ptr_flag_bitsILi16EEENSV_INSB_IJNSB_IJNSC_ILi8EEENSC_ILi32EEEEEENSB_IJSI_SD_EEENSB_IJSD_NSC_ILi5EEEEEEEEENSB_IJNSB_IJSI_NSC_ILi512EEEEEENSB_IJSD_SW_EEENSB_IJSW_NSC_ILi16384EEEEEEEEEEEEEvEENS13_INSA_13SM90_TMA_LOADENS15_IS17_S19_NSV_INSB_IJNSB_IJS1A_S1A_EEES1D_S1F_EEENSB_IJS1I_S1J_NSB_IJSW_NSC_ILi4096EEEEEEEEEEEEEvEEEENS_8epilogue10collective6detail29Sm90TmaWarpSpecializedAdapterINS21_15DefaultEpilogueISL_NSB_IJNSB_IJllllEEESD_SW_EEES26_NS20_6thread17LinearCombinationISL_Li1EffLNS27_9ScaleType4KindE0ELNS_15FloatRoundStyleE2ESL_EENS_4gemm15EpilogueDefaultEEEEEvvEEEEvNT_6ParamsE --------------------------
	.section	.nv.info._ZN7cutlass13device_kernelINS_4conv6kernel13ConvUniversalINS1_16ConvProblemShapeILNS1_8OperatorE0ELi3EEENS1_10collective14CollectiveConvINS1_46MainloopSm90TmaGmmaWarpSpecializedImplicitGemmILS5_0ELi5ELi3EN4cute5tupleIJNSA_1CILi1EEESD_SD_EEENS1_36KernelImplicitTmaWarpSpecializedSm90ELi1EEENSB_IJNSC_ILi256EEENSC_ILi64EEENSB_IJSI_EEEEEENS_10bfloat16_tESL_NSA_8TiledMMAINSA_8MMA_AtomIJNSA_4SM904GMMA27MMA_64x64x16_F32BF16BF16_SSILNSP_5MajorE0ELSR_0ELNSP_7ScaleInE1ELSS_1EEEEEENSA_6LayoutISE_NSB_IJNSC_ILi0EEESW_SW_EEEEENSB_IJNSA_10UnderscoreESZ_SZ_EEEEENS7_6detail26Sm90ImplicitGemmTileTraitsINSA_20SM90_TMA_LOAD_IM2COLENSA_14ComposedLayoutINSA_7SwizzleILi3ELi4ELi3EEENSA_18smem_ptr_flag_bitsILi16EEENSV_INSB_IJNSB_IJNSC_ILi8EEENSC_ILi32EEEEEENSB_IJSI_SD_EEENSB_IJSD_NSC_ILi5EEEEEEEEENSB_IJNSB_IJSI_NSC_ILi512EEEEEENSB_IJSD_SW_EEENSB_IJSW_NSC_ILi16384EEEEEEEEEEEEEvEENS13_INSA_13SM90_TMA_LOADENS15_IS17_S19_NSV_INSB_IJNSB_IJS1A_S1A_EEES1D_S1F_EEENSB_IJS1I_S1J_NSB_IJSW_NSC_ILi4096EEEEEEEEEEEEEvEEEENS_8epilogue10collective6detail29Sm90TmaWarpSpecializedAdapterINS21_15DefaultEpilogueISL_NSB_IJNSB_IJllllEEESD_SW_EEES26_NS20_6thread17LinearCombinationISL_Li1EffLNS27_9ScaleType4KindE0ELNS_15FloatRoundStyleE2ESL_EENS_4gemm15EpilogueDefaultEEEEEvvEEEEvNT_6ParamsE,"",@"SHT_CUDA_INFO"
	.sectionflags	@""
	.align	4


	//----- nvinfo : EIATTR_CUDA_API_VERSION
	.align		4
        /*0000*/ 	.byte	0x04, 0x37
        /*0002*/ 	.short	(.L_18 - .L_17)
.L_17:
        /*0004*/ 	.word	0x00000082


	//----- nvinfo : EIATTR_KPARAM_INFO
	.align		4
.L_18:
        /*0008*/ 	.byte	0x04, 0x17
        /*000a*/ 	.short	(.L_20 - .L_19)
.L_19:
        /*000c*/ 	.word	0x00000000
        /*0010*/ 	.short	0x0000
        /*0012*/ 	.short	0x0070
        /*0014*/ 	.byte	0x00, 0xf0, 0x01, 0x10


	//----- nvinfo : EIATTR_SPARSE_MMA_MASK
	.align		4
.L_20:
        /*0018*/ 	.byte	0x03, 0x50
        /*001a*/ 	.short	0x0000


	//----- nvinfo : EIATTR_MAXREG_COUNT
	.align		4
        /*001c*/ 	.byte	0x03, 0x1b
        /*001e*/ 	.short	0x00ff


	//----- nvinfo : EIATTR_NUM_BARRIERS
	.align		4
        /*0020*/ 	.byte	0x02, 0x4c
        /*0022*/ 	.byte	0x01
	.zero		1


	//----- nvinfo : EIATTR_MERCURY_ISA_VERSION
	.align		4
        /*0024*/ 	.byte	0x03, 0x5f
        /*0026*/ 	.short	0x0101


	//----- nvinfo : EIATTR_COOP_GROUP_MASK_REGIDS
	.align		4
        /*0028*/ 	.byte	0x04, 0x29
        /*002a*/ 	.short	(.L_22 - .L_21)


	//   ....[0]....
.L_21:
        /*002c*/ 	.word	0xffffffff


	//   ....[1]....
        /*0030*/ 	.word	0xffffffff


	//   ....[2]....
        /*0034*/ 	.word	0xffffffff


	//----- nvinfo : EIATTR_COOP_GROUP_INSTR_OFFSETS
	.align		4
.L_22:
        /*0038*/ 	.byte	0x04, 0x28
        /*003a*/ 	.short	(.L_24 - .L_23)


	//   ....[0]....
.L_23:
        /*003c*/ 	.word	0x00000060


	//   ....[1]....
        /*0040*/ 	.word	0x00000070


	//   ....[2]....
        /*0044*/ 	.word	0x00000130


	//----- nvinfo : EIATTR_MBARRIER_INSTR_OFFSETS
	.align		4
.L_24:
        /*0048*/ 	.byte	0x04, 0x39
        /*004a*/ 	.short	(.L_26 - .L_25)


	//   ....[0]....
.L_25:
        /*004c*/ 	.word	0x00000250
        /*0050*/ 	.word	0x000000ff
        /*0054*/ 	.word	0x00032000
        /*0058*/ 	.short	0x0100
        /*005a*/ 	.byte	0x08
	.zero		1


	//   ....[1]....
        /*005c*/ 	.word	0x00000260
        /*0060*/ 	.word	0x000000ff
        /*0064*/ 	.word	0x00032028
        /*0068*/ 	.short	0x0100
        /*006a*/ 	.byte	0x08
	.zero		1


	//   ....[2]....
        /*006c*/ 	.word	0x00000270
        /*0070*/ 	.word	0x000000ff
        /*0074*/ 	.word	0x00032008
        /*0078*/ 	.short	0x0100
        /*007a*/ 	.byte	0x08
	.zero		1


	//   ....[3]....
        /*007c*/ 	.word	0x00000280
        /*0080*/ 	.word	0x000000ff
        /*0084*/ 	.word	0x00032030
        /*0088*/ 	.short	0x0100
        /*008a*/ 	.byte	0x08
	.zero		1


	//   ....[4]....
        /*008c*/ 	.word	0x00000290
        /*0090*/ 	.word	0x000000ff
        /*0094*/ 	.word	0x00032010
        /*0098*/ 	.short	0x0100
        /*009a*/ 	.byte	0x08
	.zero		1


	//   ....[5]....
        /*009c*/ 	.word	0x000002a0
        /*00a0*/ 	.word	0x000000ff
        /*00a4*/ 	.word	0x00032038
        /*00a8*/ 	.short	0x0100
        /*00aa*/ 	.byte	0x08
	.zero		1


	//   ....[6]....
        /*00ac*/ 	.word	0x000002b0
        /*00b0*/ 	.word	0x000000ff
        /*00b4*/ 	.word	0x00032018
        /*00b8*/ 	.short	0x0100
        /*00ba*/ 	.byte	0x08
	.zero		1


	//   ....[7]....
        /*00bc*/ 	.word	0x000002c0
        /*00c0*/ 	.word	0x000000ff
        /*00c4*/ 	.word	0x00032040
        /*00c8*/ 	.short	0x0100
        /*00ca*/ 	.byte	0x08
	.zero		1


	//   ....[8]....
        /*00cc*/ 	.word	0x000002d0
        /*00d0*/ 	.word	0x000000ff
        /*00d4*/ 	.word	0x00032020
        /*00d8*/ 	.short	0x0100
        /*00da*/ 	.byte	0x08
	.zero		1


	//   ....[9]....
        /*00dc*/ 	.word	0x000002e0
        /*00e0*/ 	.word	0x000000ff
        /*00e4*/ 	.word	0x00032048
        /*00e8*/ 	.short	0x0100
        /*00ea*/ 	.byte	0x08
	.zero		1


	//   ....[10]....
        /*00ec*/ 	.word	0x00000ba0
        /*00f0*/ 	.word	0x00000004
        /*00f4*/ 	.word	0x00032000
        /*00f8*/ 	.short	0x010a
        /*00fa*/ 	.byte	0x3f
	.zero		1


	//   ....[11]....
        /*00fc*/ 	.word	0x00001240
        /*0100*/ 	.word	0x00000006
        /*0104*/ 	.word	0x00032000
        /*0108*/ 	.short	0x010a
        /*010a*/ 	.byte	0x3f
	.zero		1


	//   ....[12]....
        /*010c*/ 	.word	0x00001770
        /*0110*/ 	.word	0x000000ff
        /*0114*/ 	.word	0x00000000
        /*0118*/ 	.short	0x0101
        /*011a*/ 	.byte	0x09
	.zero		1


	//   ....[13]....
        /*011c*/ 	.word	0x00001960
        /*0120*/ 	.word	0x00000004
        /*0124*/ 	.word	0x00000000
        /*0128*/ 	.short	0x0101
        /*012a*/ 	.byte	0x3f
	.zero		1


	//   ....[14]....
        /*012c*/ 	.word	0x0000c030
        /*0130*/ 	.word	0x00000011
        /*0134*/ 	.word	0x00032028
        /*0138*/ 	.short	0x010a
        /*013a*/ 	.byte	0x3f
	.zero		1


	//   ....[15]....
        /*013c*/ 	.word	0x0000c820
        /*0140*/ 	.word	0x00000004
        /*0144*/ 	.word	0x00000000
        /*0148*/ 	.short	0x010a
        /*014a*/ 	.byte	0x3f
	.zero		1


	//   ....[16]....
        /*014c*/ 	.word	0x0000c8d0
        /*0150*/ 	.word	0x00000000
        /*0154*/ 	.word	0x00000000
        /*0158*/ 	.short	0x010a
        /*015a*/ 	.byte	0x3f
	.zero		1


	//   ....[17]....
        /*015c*/ 	.word	0x0000c980
        /*0160*/ 	.word	0x00000000
        /*0164*/ 	.word	0x00000000
        /*0168*/ 	.short	0x010a
        /*016a*/ 	.byte	0x3f
	.zero		1


	//   ....[18]....
        /*016c*/ 	.word	0x0000ca30
        /*0170*/ 	.word	0x00000000
        /*0174*/ 	.word	0x00000000
        /*0178*/ 	.short	0x010a
        /*017a*/ 	.byte	0x3f
	.zero		1


	//   ....[19]....
        /*017c*/ 	.word	0x0000cae0
        /*0180*/ 	.word	0x00000002
        /*0184*/ 	.word	0x00000000
        /*0188*/ 	.short	0x010a
        /*018a*/ 	.byte	0x3f
	.zero		1


	//----- nvinfo : EIATTR_NUM_MBARRIERS
	.align		4
.L_26:
        /*018c*/ 	.byte	0x03, 0x38
        /*018e*/ 	.short	0x000a


	//----- nvinfo : EIATTR_EXIT_INSTR_OFFSETS
	.align		4
        /*0190*/ 	.byte	0x04, 0x1c
        /*0192*/ 	.short	(.L_28 - .L_27)


	//   ....[0]....
.L_27:
        /*0194*/ 	.word	0x000006d0


	//   ....[1]....
        /*0198*/ 	.word	0x00001ab0


	//   ....[2]....
        /*019c*/ 	.word	0x00008b50


	//   ....[3]....
        /*01a0*/ 	.word	0x00008b90


	//   ....[4]....
        /*01a4*/ 	.word	0x0000bde0


	//   ....[5]....
        /*01a8*/ 	.word	0x0000be20


	//   ....[6]....
        /*01ac*/ 	.word	0x0000be40


	//   ....[7]....
        /*01b0*/ 	.word	0x0000c710


	//   ....[8]....
        /*01b4*/ 	.word	0x0000cb10


	//----- nvinfo : EIATTR_MAX_THREADS
	.align		4
.L_28:
        /*01b8*/ 	.byte	0x04, 0x05
        /*01ba*/ 	.short	(.L_30 - .L_29)
.L_29:
        /*01bc*/ 	.word	0x00000100
        /*01c0*/ 	.word	0x00000001
        /*01c4*/ 	.word	0x00000001


	//----- nvinfo : EIATTR_CRS_STACK_SIZE
	.align		4
.L_30:
        /*01c8*/ 	.byte	0x04, 0x1e
        /*01ca*/ 	.short	(.L_32 - .L_31)
.L_31:
        /*01cc*/ 	.word	0x00000000


	//----- nvinfo : EIATTR_CBANK_PARAM_SIZE
	.align		4
.L_32:
        /*01d0*/ 	.byte	0x03, 0x19
        /*01d2*/ 	.short	0x0470


	//----- nvinfo : EIATTR_PARAM_CBANK
	.align		4
        /*01d4*/ 	.byte	0x04, 0x0a
        /*01d6*/ 	.short	(.L_34 - .L_33)
	.align		4
.L_33:
        /*01d8*/ 	.word	index@(.nv.constant0._ZN7cutlass13device_kernelINS_4conv6kernel13ConvUniversalINS1_16ConvProblemShapeILNS1_8OperatorE0ELi3EEENS1_10collective14CollectiveConvINS1_46MainloopSm90TmaGmmaWarpSpecializedImplicitGemmILS5_0ELi5ELi3EN4cute5tupleIJNSA_1CILi1EEESD_SD_EEENS1_36KernelImplicitTmaWarpSpecializedSm90ELi1EEENSB_IJNSC_ILi256EEENSC_ILi64EEENSB_IJSI_EEEEEENS_10bfloat16_tESL_NSA_8TiledMMAINSA_8MMA_AtomIJNSA_4SM904GMMA27MMA_64x64x16_F32BF16BF16_SSILNSP_5MajorE0ELSR_0ELNSP_7ScaleInE1ELSS_1EEEEEENSA_6LayoutISE_NSB_IJNSC_ILi0EEESW_SW_EEEEENSB_IJNSA_10UnderscoreESZ_SZ_EEEEENS7_6detail26Sm90ImplicitGemmTileTraitsINSA_20SM90_TMA_LOAD_IM2COLENSA_14ComposedLayoutINSA_7SwizzleILi3ELi4ELi3EEENSA_18smem_ptr_flag_bitsILi16EEENSV_INSB_IJNSB_IJNSC_ILi8EEENSC_ILi32EEEEEENSB_IJSI_SD_EEENSB_IJSD_NSC_ILi5EEEEEEEEENSB_IJNSB_IJSI_NSC_ILi512EEEEEENSB_IJSD_SW_EEENSB_IJSW_NSC_ILi16384EEEEEEEEEEEEEvEENS13_INSA_13SM90_TMA_LOADENS15_IS17_S19_NSV_INSB_IJNSB_IJS1A_S1A_EEES1D_S1F_EEENSB_IJS1I_S1J_NSB_IJSW_NSC_ILi4096EEEEEEEEEEEEEvEEEENS_8epilogue10collective6detail29Sm90TmaWarpSpecializedAdapterINS21_15DefaultEpilogueISL_NSB_IJNSB_IJllllEEESD_SW_EEES26_NS20_6thread17LinearCombinationISL_Li1EffLNS27_9ScaleType4KindE0ELNS_15FloatRoundStyleE2ESL_EENS_4gemm15EpilogueDefaultEEEEEvvEEEEvNT_6ParamsE)
        /*01dc*/ 	.short	0x0210
        /*01de*/ 	.short	0x0470


	//----- nvinfo : EIATTR_SW_WAR
	.align		4
.L_34:
        /*01e0*/ 	.byte	0x04, 0x36
        /*01e2*/ 	.short	(.L_36 - .L_35)
.L_35:
        /*01e4*/ 	.word	0x00000008
.L_36:


//--------------------- .nv.callgraph             --------------------------
	.section	.nv.callgraph,"",@"SHT_CUDA_CALLGRAPH"
	.align	4
	.sectionentsize	8
	.align		4
        /*0000*/ 	.word	0x00000000
	.align		4
        /*0004*/ 	.word	0xffffffff
	.align		4
        /*0008*/ 	.word	0x00000000
	.align		4
        /*000c*/ 	.word	0xfffffffe
	.align		4
        /*0010*/ 	.word	0x00000000
	.align		4
        /*0014*/ 	.word	0xfffffffd
	.align		4
        /*0018*/ 	.word	0x00000000
	.align		4
        /*001c*/ 	.word	0xfffffffc


//--------------------- .nv.constant4             --------------------------
	.section	.nv.constant4,"a",@progbits
	.align	8
	.align		8
.nv.constant4:
        /*0000*/ 	.dword	_ZN39_INTERNAL_9dd5e023_4_k_cu_9fa89c92_27944cuda3std3__45__cpo5beginE
	.align		8
        /*0008*/ 	.dword	_ZN39_INTERNAL_9dd5e023_4_k_cu_9fa89c92_27944cuda3std3__45__cpo3endE
	.align		8
        /*0010*/ 	.dword	_ZN39_INTERNAL_9dd5e023_4_k_cu_9fa89c92_27944cuda3std3__45__cpo6cbeginE
	.align		8
        /*0018*/ 	.dword	_ZN39_INTERNAL_9dd5e023_4_k_cu_9fa89c92_27944cuda3std3__45__cpo4cendE
	.align		8
        /*0020*/ 	.dword	_ZN39_INTERNAL_9dd5e023_4_k_cu_9fa89c92_27944cuda3std3__441_GLOBAL__N__9dd5e023_4_k_cu_9fa89c92_27946ignoreE
	.align		8
        /*0028*/ 	.dword	_ZN39_INTERNAL_9dd5e023_4_k_cu_9fa89c92_27944cuda3std3__419piecewise_constructE
	.align		8
        /*0030*/ 	.dword	_ZN39_INTERNAL_9dd5e023_4_k_cu_9fa89c92_27944cuda3std3__48in_placeE
	.align		8
        /*0038*/ 	.dword	_ZN39_INTERNAL_9dd5e023_4_k_cu_9fa89c92_27944cuda3std6ranges3__45__cpo4swapE
	.align		8
        /*0040*/ 	.dword	_ZN39_INTERNAL_9dd5e023_4_k_cu_9fa89c92_27944cuda3std6ranges3__45__cpo9iter_moveE
	.align		8
        /*0048*/ 	.dword	_ZN39_INTERNAL_9dd5e023_4_k_cu_9fa89c92_27944cute7productE
	.align		8
        /*0050*/ 	.dword	_ZN39_INTERNAL_9dd5e023_4_k_cu_9fa89c92_27944cute1_E


//--------------------- .text._ZN7cutlass13device_kernelINS_4conv6kernel13ConvUniversalINS1_16ConvProblemShapeILNS1_8OperatorE0ELi3EEENS1_10collective14CollectiveConvINS1_46MainloopSm90TmaGmmaWarpSpecializedImplicitGemmILS5_0ELi5ELi3EN4cute5tupleIJNSA_1CILi1EEESD_SD_EEENS1_36KernelImplicitTmaWarpSpecializedSm90ELi1EEENSB_IJNSC_ILi256EEENSC_ILi64EEENSB_IJSI_EEEEEENS_10bfloat16_tESL_NSA_8TiledMMAINSA_8MMA_AtomIJNSA_4SM904GMMA27MMA_64x64x16_F32BF16BF16_SSILNSP_5MajorE0ELSR_0ELNSP_7ScaleInE1ELSS_1EEEEEENSA_6LayoutISE_NSB_IJNSC_ILi0EEESW_SW_EEEEENSB_IJNSA_10UnderscoreESZ_SZ_EEEEENS7_6detail26Sm90ImplicitGemmTileTraitsINSA_20SM90_TMA_LOAD_IM2COLENSA_14ComposedLayoutINSA_7SwizzleILi3ELi4ELi3EEENSA_18smem_ptr_flag_bitsILi16EEENSV_INSB_IJNSB_IJNSC_ILi8EEENSC_ILi32EEEEEENSB_IJSI_SD_EEENSB_IJSD_NSC_ILi5EEEEEEEEENSB_IJNSB_IJSI_NSC_ILi512EEEEEENSB_IJSD_SW_EEENSB_IJSW_NSC_ILi16384EEEEEEEEEEEEEvEENS13_INSA_13SM90_TMA_LOADENS15_IS17_S19_NSV_INSB_IJNSB_IJS1A_S1A_EEES1D_S1F_EEENSB_IJS1I_S1J_NSB_IJSW_NSC_ILi4096EEEEEEEEEEEEEvEEEENS_8epilogue10collective6detail29Sm90TmaWarpSpecializedAdapterINS21_15DefaultEpilogueISL_NSB_IJNSB_IJllllEEESD_SW_EEES26_NS20_6thread17LinearCombinationISL_Li1EffLNS27_9ScaleType4KindE0ELNS_15FloatRoundStyleE2ESL_EENS_4gemm15EpilogueDefaultEEEEEvvEEEEvNT_6ParamsE --------------------------
	.section	.text._ZN7cutlass13device_kernelINS_4conv6kernel13ConvUniversalINS1_16ConvProblemShapeILNS1_8OperatorE0ELi3EEENS1_10collective14CollectiveConvINS1_46MainloopSm90TmaGmmaWarpSpecializedImplicitGemmILS5_0ELi5ELi3EN4cute5tupleIJNSA_1CILi1EEESD_SD_EEENS1_36KernelImplicitTmaWarpSpecializedSm90ELi1EEENSB_IJNSC_ILi256EEENSC_ILi64EEENSB_IJSI_EEEEEENS_10bfloat16_tESL_NSA_8TiledMMAINSA_8MMA_AtomIJNSA_4SM904GMMA27MMA_64x64x16_F32BF16BF16_SSILNSP_5MajorE0ELSR_0ELNSP_7ScaleInE1ELSS_1EEEEEENSA_6LayoutISE_NSB_IJNSC_ILi0EEESW_SW_EEEEENSB_IJNSA_10UnderscoreESZ_SZ_EEEEENS7_6detail26Sm90ImplicitGemmTileTraitsINSA_20SM90_TMA_LOAD_IM2COLENSA_14ComposedLayoutINSA_7SwizzleILi3ELi4ELi3EEENSA_18smem_ptr_flag_bitsILi16EEENSV_INSB_IJNSB_IJNSC_ILi8EEENSC_ILi32EEEEEENSB_IJSI_SD_EEENSB_IJSD_NSC_ILi5EEEEEEEEENSB_IJNSB_IJSI_NSC_ILi512EEEEEENSB_IJSD_SW_EEENSB_IJSW_NSC_ILi16384EEEEEEEEEEEEEvEENS13_INSA_13SM90_TMA_LOADENS15_IS17_S19_NSV_INSB_IJNSB_IJS1A_S1A_EEES1D_S1F_EEENSB_IJS1I_S1J_NSB_IJSW_NSC_ILi4096EEEEEEEEEEEEEvEEEENS_8epilogue10collective6detail29Sm90TmaWarpSpecializedAdapterINS21_15DefaultEpilogueISL_NSB_IJNSB_IJllllEEESD_SW_EEES26_NS20_6thread17LinearCombinationISL_Li1EffLNS27_9ScaleType4KindE0ELNS_15FloatRoundStyleE2ESL_EENS_4gemm15EpilogueDefaultEEEEEvvEEEEvNT_6ParamsE,"ax",@progbits
	.align	128
.text._ZN7cutlass13device_kernelINS_4conv6kernel13ConvUniversalINS1_16ConvProblemShapeILNS1_8OperatorE0ELi3EEENS1_10collective14CollectiveConvINS1_46MainloopSm90TmaGmmaWarpSpecializedImplicitGemmILS5_0ELi5ELi3EN4cute5tupleIJNSA_1CILi1EEESD_SD_EEENS1_36KernelImplicitTmaWarpSpecializedSm90ELi1EEENSB_IJNSC_ILi256EEENSC_ILi64EEENSB_IJSI_EEEEEENS_10bfloat16_tESL_NSA_8TiledMMAINSA_8MMA_AtomIJNSA_4SM904GMMA27MMA_64x64x16_F32BF16BF16_SSILNSP_5MajorE0ELSR_0ELNSP_7ScaleInE1ELSS_1EEEEEENSA_6LayoutISE_NSB_IJNSC_ILi0EEESW_SW_EEEEENSB_IJNSA_10UnderscoreESZ_SZ_EEEEENS7_6detail26Sm90ImplicitGemmTileTraitsINSA_20SM90_TMA_LOAD_IM2COLENSA_14ComposedLayoutINSA_7SwizzleILi3ELi4ELi3EEENSA_18smem_ptr_flag_bitsILi16EEENSV_INSB_IJNSB_IJNSC_ILi8EEENSC_ILi32EEEEEENSB_IJSI_SD_EEENSB_IJSD_NSC_ILi5EEEEEEEEENSB_IJNSB_IJSI_NSC_ILi512EEEEEENSB_IJSD_SW_EEENSB_IJSW_NSC_ILi16384EEEEEEEEEEEEEvEENS13_INSA_13SM90_TMA_LOADENS15_IS17_S19_NSV_INSB_IJNSB_IJS1A_S1A_EEES1D_S1F_EEENSB_IJS1I_S1J_NSB_IJSW_NSC_ILi4096EEEEEEEEEEEEEvEEEENS_8epilogue10collective6detail29Sm90TmaWarpSpecializedAdapterINS21_15DefaultEpilogueISL_NSB_IJNSB_IJllllEEESD_SW_EEES26_NS20_6thread17LinearCombinationISL_Li1EffLNS27_9ScaleType4KindE0ELNS_15FloatRoundStyleE2ESL_EENS_4gemm15EpilogueDefaultEEEEEvvEEEEvNT_6ParamsE:
        .type           _ZN7cutlass13device_kernelINS_4conv6kernel13ConvUniversalINS1_16ConvProblemShapeILNS1_8OperatorE0ELi3EEENS1_10collective14CollectiveConvINS1_46MainloopSm90TmaGmmaWarpSpecializedImplicitGemmILS5_0ELi5ELi3EN4cute5tupleIJNSA_1CILi1EEESD_SD_EEENS1_36KernelImplicitTmaWarpSpecializedSm90ELi1EEENSB_IJNSC_ILi256EEENSC_ILi64EEENSB_IJSI_EEEEEENS_10bfloat16_tESL_NSA_8TiledMMAINSA_8MMA_AtomIJNSA_4SM904GMMA27MMA_64x64x16_F32BF16BF16_SSILNSP_5MajorE0ELSR_0ELNSP_7ScaleInE1ELSS_1EEEEEENSA_6LayoutISE_NSB_IJNSC_ILi0EEESW_SW_EEEEENSB_IJNSA_10UnderscoreESZ_SZ_EEEEENS7_6detail26Sm90ImplicitGemmTileTraitsINSA_20SM90_TMA_LOAD_IM2COLENSA_14ComposedLayoutINSA_7SwizzleILi3ELi4ELi3EEENSA_18smem_ptr_flag_bitsILi16EEENSV_INSB_IJNSB_IJNSC_ILi8EEENSC_ILi32EEEEEENSB_IJSI_SD_EEENSB_IJSD_NSC_ILi5EEEEEEEEENSB_IJNSB_IJSI_NSC_ILi512EEEEEENSB_IJSD_SW_EEENSB_IJSW_NSC_ILi16384EEEEEEEEEEEEEvEENS13_INSA_13SM90_TMA_LOADENS15_IS17_S19_NSV_INSB_IJNSB_IJS1A_S1A_EEES1D_S1F_EEENSB_IJS1I_S1J_NSB_IJSW_NSC_ILi4096EEEEEEEEEEEEEvEEEENS_8epilogue10collective6detail29Sm90TmaWarpSpecializedAdapterINS21_15DefaultEpilogueISL_NSB_IJNSB_IJllllEEESD_SW_EEES26_NS20_6thread17LinearCombinationISL_Li1EffLNS27_9ScaleType4KindE0ELNS_15FloatRoundStyleE2ESL_EENS_4gemm15EpilogueDefaultEEEEEvvEEEEvNT_6ParamsE,@function
        .size           _ZN7cutlass13device_kernelINS_4conv6kernel13ConvUniversalINS1_16ConvProblemShapeILNS1_8OperatorE0ELi3EEENS1_10collective14CollectiveConvINS1_46MainloopSm90TmaGmmaWarpSpecializedImplicitGemmILS5_0ELi5ELi3EN4cute5tupleIJNSA_1CILi1EEESD_SD_EEENS1_36KernelImplicitTmaWarpSpecializedSm90ELi1EEENSB_IJNSC_ILi256EEENSC_ILi64EEENSB_IJSI_EEEEEENS_10bfloat16_tESL_NSA_8TiledMMAINSA_8MMA_AtomIJNSA_4SM904GMMA27MMA_64x64x16_F32BF16BF16_SSILNSP_5MajorE0ELSR_0ELNSP_7ScaleInE1ELSS_1EEEEEENSA_6LayoutISE_NSB_IJNSC_ILi0EEESW_SW_EEEEENSB_IJNSA_10UnderscoreESZ_SZ_EEEEENS7_6detail26Sm90ImplicitGemmTileTraitsINSA_20SM90_TMA_LOAD_IM2COLENSA_14ComposedLayoutINSA_7SwizzleILi3ELi4ELi3EEENSA_18smem_ptr_flag_bitsILi16EEENSV_INSB_IJNSB_IJNSC_ILi8EEENSC_ILi32EEEEEENSB_IJSI_SD_EEENSB_IJSD_NSC_ILi5EEEEEEEEENSB_IJNSB_IJSI_NSC_ILi512EEEEEENSB_IJSD_SW_EEENSB_IJSW_NSC_ILi16384EEEEEEEEEEEEEvEENS13_INSA_13SM90_TMA_LOADENS15_IS17_S19_NSV_INSB_IJNSB_IJS1A_S1A_EEES1D_S1F_EEENSB_IJS1I_S1J_NSB_IJSW_NSC_ILi4096EEEEEEEEEEEEEvEEEENS_8epilogue10collective6detail29Sm90TmaWarpSpecializedAdapterINS21_15DefaultEpilogueISL_NSB_IJNSB_IJllllEEESD_SW_EEES26_NS20_6thread17LinearCombinationISL_Li1EffLNS27_9ScaleType4KindE0ELNS_15FloatRoundStyleE2ESL_EENS_4gemm15EpilogueDefaultEEEEEvvEEEEvNT_6ParamsE,(.L_x_254 - _ZN7cutlass13device_kernelINS_4conv6kernel13ConvUniversalINS1_16ConvProblemShapeILNS1_8OperatorE0ELi3EEENS1_10collective14CollectiveConvINS1_46MainloopSm90TmaGmmaWarpSpecializedImplicitGemmILS5_0ELi5ELi3EN4cute5tupleIJNSA_1CILi1EEESD_SD_EEENS1_36KernelImplicitTmaWarpSpecializedSm90ELi1EEENSB_IJNSC_ILi256EEENSC_ILi64EEENSB_IJSI_EEEEEENS_10bfloat16_tESL_NSA_8TiledMMAINSA_8MMA_AtomIJNSA_4SM904GMMA27MMA_64x64x16_F32BF16BF16_SSILNSP_5MajorE0ELSR_0ELNSP_7ScaleInE1ELSS_1EEEEEENSA_6LayoutISE_NSB_IJNSC_ILi0EEESW_SW_EEEEENSB_IJNSA_10UnderscoreESZ_SZ_EEEEENS7_6detail26Sm90ImplicitGemmTileTraitsINSA_20SM90_TMA_LOAD_IM2COLENSA_14ComposedLayoutINSA_7SwizzleILi3ELi4ELi3EEENSA_18smem_ptr_flag_bitsILi16EEENSV_INSB_IJNSB_IJNSC_ILi8EEENSC_ILi32EEEEEENSB_IJSI_SD_EEENSB_IJSD_NSC_ILi5EEEEEEEEENSB_IJNSB_IJSI_NSC_ILi512EEEEEENSB_IJSD_SW_EEENSB_IJSW_NSC_ILi16384EEEEEEEEEEEEEvEENS13_INSA_13SM90_TMA_LOADENS15_IS17_S19_NSV_INSB_IJNSB_IJS1A_S1A_EEES1D_S1F_EEENSB_IJS1I_S1J_NSB_IJSW_NSC_ILi4096EEEEEEEEEEEEEvEEEENS_8epilogue10collective6detail29Sm90TmaWarpSpecializedAdapterINS21_15DefaultEpilogueISL_NSB_IJNSB_IJllllEEESD_SW_EEES26_NS20_6thread17LinearCombinationISL_Li1EffLNS27_9ScaleType4KindE0ELNS_15FloatRoundStyleE2ESL_EENS_4gemm15EpilogueDefaultEEEEEvvEEEEvNT_6ParamsE)
        .other          _ZN7cutlass13device_kernelINS_4conv6kernel13ConvUniversalINS1_16ConvProblemShapeILNS1_8OperatorE0ELi3EEENS1_10collective14CollectiveConvINS1_46MainloopSm90TmaGmmaWarpSpecializedImplicitGemmILS5_0ELi5ELi3EN4cute5tupleIJNSA_1CILi1EEESD_SD_EEENS1_36KernelImplicitTmaWarpSpecializedSm90ELi1EEENSB_IJNSC_ILi256EEENSC_ILi64EEENSB_IJSI_EEEEEENS_10bfloat16_tESL_NSA_8TiledMMAINSA_8MMA_AtomIJNSA_4SM904GMMA27MMA_64x64x16_F32BF16BF16_SSILNSP_5MajorE0ELSR_0ELNSP_7ScaleInE1ELSS_1EEEEEENSA_6LayoutISE_NSB_IJNSC_ILi0EEESW_SW_EEEEENSB_IJNSA_10UnderscoreESZ_SZ_EEEEENS7_6detail26Sm90ImplicitGemmTileTraitsINSA_20SM90_TMA_LOAD_IM2COLENSA_14ComposedLayoutINSA_7SwizzleILi3ELi4ELi3EEENSA_18smem_ptr_flag_bitsILi16EEENSV_INSB_IJNSB_IJNSC_ILi8EEENSC_ILi32EEEEEENSB_IJSI_SD_EEENSB_IJSD_NSC_ILi5EEEEEEEEENSB_IJNSB_IJSI_NSC_ILi512EEEEEENSB_IJSD_SW_EEENSB_IJSW_NSC_ILi16384EEEEEEEEEEEEEvEENS13_INSA_13SM90_TMA_LOADENS15_IS17_S19_NSV_INSB_IJNSB_IJS1A_S1A_EEES1D_S1F_EEENSB_IJS1I_S1J_NSB_IJSW_NSC_ILi4096EEEEEEEEEEEEEvEEEENS_8epilogue10collective6detail29Sm90TmaWarpSpecializedAdapterINS21_15DefaultEpilogueISL_NSB_IJNSB_IJllllEEESD_SW_EEES26_NS20_6thread17LinearCombinationISL_Li1EffLNS27_9ScaleType4KindE0ELNS_15FloatRoundStyleE2ESL_EENS_4gemm15EpilogueDefaultEEEEEvvEEEEvNT_6ParamsE,@"STO_CUDA_ENTRY STV_DEFAULT"
_ZN7cutlass13device_kernelINS_4conv6kernel13ConvUniversalINS1_16ConvProblemShapeILNS1_8OperatorE0ELi3EEENS1_10collective14CollectiveConvINS1_46MainloopSm90TmaGmmaWarpSpecializedImplicitGemmILS5_0ELi5ELi3EN4cute5tupleIJNSA_1CILi1EEESD_SD_EEENS1_36KernelImplicitTmaWarpSpecializedSm90ELi1EEENSB_IJNSC_ILi256EEENSC_ILi64EEENSB_IJSI_EEEEEENS_10bfloat16_tESL_NSA_8TiledMMAINSA_8MMA_AtomIJNSA_4SM904GMMA27MMA_64x64x16_F32BF16BF16_SSILNSP_5MajorE0ELSR_0ELNSP_7ScaleInE1ELSS_1EEEEEENSA_6LayoutISE_NSB_IJNSC_ILi0EEESW_SW_EEEEENSB_IJNSA_10UnderscoreESZ_SZ_EEEEENS7_6detail26Sm90ImplicitGemmTileTraitsINSA_20SM90_TMA_LOAD_IM2COLENSA_14ComposedLayoutINSA_7SwizzleILi3ELi4ELi3EEENSA_18smem_ptr_flag_bitsILi16EEENSV_INSB_IJNSB_IJNSC_ILi8EEENSC_ILi32EEEEEENSB_IJSI_SD_EEENSB_IJSD_NSC_ILi5EEEEEEEEENSB_IJNSB_IJSI_NSC_ILi512EEEEEENSB_IJSD_SW_EEENSB_IJSW_NSC_ILi16384EEEEEEEEEEEEEvEENS13_INSA_13SM90_TMA_LOADENS15_IS17_S19_NSV_INSB_IJNSB_IJS1A_S1A_EEES1D_S1F_EEENSB_IJS1I_S1J_NSB_IJSW_NSC_ILi4096EEEEEEEEEEEEEvEEEENS_8epilogue10collective6detail29Sm90TmaWarpSpecializedAdapterINS21_15DefaultEpilogueISL_NSB_IJNSB_IJllllEEESD_SW_EEES26_NS20_6thread17LinearCombinationISL_Li1EffLNS27_9ScaleType4KindE0ELNS_15FloatRoundStyleE2ESL_EENS_4gemm15EpilogueDefaultEEEEEvvEEEEvNT_6ParamsE:
[----:B------:R-:W-:Y:S01]  /*0000*/  LDC R1, c[0x0][0x28] ;  /* 0x00000a00ff017b82 */ /* 0x000fe20000000800 */
[----:B------:R-:W0:Y:S01]  /*0010*/  S2R R6, SR_TID.X ;  /* 0x0000000000067919 */ /* 0x000e220000002100 */
[----:B------:R-:W-:Y:S01]  /*0020*/  ELECT P0, URZ, PT ;  /* 0x00000000003f782f */ /* 0x000fe20003800000 */
[----:B------:R-:W-:Y:S01]  /*0030*/  BSSY B0, `(.L_x_0) ;  /* 0x000000f000007945 */ /* 0x000fe20003800000 */
[--C-:B0-----:R-:W-:Y:S02]  /*0040*/  SHF.R.U32.HI R0, RZ, 0x5, R6.reuse ;  /* 0x00000005ff007819 */ /* 0x101fe40000011606 */
[----:B------:R-:W-:-:S03]  /*0050*/  SHF.R.U32.HI R3, RZ, 0x7, R6 ;  /* 0x00000007ff037819 */ /* 0x000fc60000011606 */
[----:B------:R-:W0:Y:S04]  /*0060*/  SHFL.IDX PT, R2, R0, RZ, 0x1f ;  /* 0x00001fff00027589 */ /* 0x000e2800000e0000 */
[----:B------:R1:W2:Y:S01]  /*0070*/  SHFL.IDX PT, R5, R3, RZ, 0x1f ;  /* 0x00001fff03057589 */ /* 0x0002a200000e0000 */
[----:B0-----:R-:W-:-:S13]  /*0080*/  ISETP.NE.OR P0, PT, R2, RZ, !P0 ;  /* 0x000000ff0200720c */ /* 0x001fda0004705670 */
[----:B-12---:R-:W-:Y:S05]  /*0090*/  @P0 BRA `(.L_x_1) ;  /* 0x0000000000200947 */ /* 0x006fea0003800000 */
[----:B------:R-:W-:Y:S02]  /*00a0*/  ULDC.64 UR4, c[0x0][0x198] ;  /* 0x0000660000047ab9 */ /* 0x000fe40000000a00 */
[----:B------:R-:W-:Y:S02]  /*00b0*/  UIADD3 UR6, UP0, UR4, 0xf0, URZ ;  /* 0x000000f004067890 */ /* 0x000fe4000ff1e03f */
[----:B------:R-:W-:Y:S02]  /*00c0*/  UIADD3 UR4, UP1, UR4, 0x270, URZ ;  /* 0x0000027004047890 */ /* 0x000fe4000ff3e03f */
[----:B------:R-:W-:Y:S02]  /*00d0*/  UIADD3.X UR7, URZ, UR5, URZ, UP0, !UPT ;  /* 0x000000053f077290 */ /* 0x000fe400087fe43f */
[----:B------:R-:W-:-:S07]  /*00e0*/  UIADD3.X UR5, URZ, UR5, URZ, UP1, !UPT ;  /* 0x000000053f057290 */ /* 0x000fce0008ffe43f */
[----:B------:R0:W-:Y:S02]  /*00f0*/  UTMACCTL.PF [UR6] ;  /* 0x00000000060079b9 */ /* 0x0001e40008040000 */
[----:B------:R0:W-:Y:S02]  /*0100*/  UTMACCTL.PF [UR4] ;  /* 0x00000000040079b9 */ /* 0x0001e40008040000 */
[----:B0-----:R-:W-:Y:S01]  /*0110*/  NOP ;  /* 0x0000000000007918 */ /* 0x001fe20000000000 */
.L_x_1:
[----:B------:R-:W-:Y:S05]  /*0120*/  BSYNC B0 ;  /* 0x0000000000007941 */ /* 0x000fea0003800000 */
.L_x_0:
[----:B------:R-:W0:Y:S01]  /*0130*/  SHFL.IDX PT, R0, R0, RZ, 0x1f ;  /* 0x00001fff00007589 */ /* 0x000e2200000e0000 */
[----:B------:R-:W-:-:S04]  /*0140*/  SHF.R.S32.HI R3, RZ, 0x1f, R2 ;  /* 0x0000001fff037819 */ /* 0x000fc80000011402 */
[----:B------:R-:W-:Y:S02]  /*0150*/  LEA.HI R3, R3, R2, RZ, 0x2 ;  /* 0x0000000203037211 */ /* 0x000fe400078f10ff */
[----:B0-----:R-:W-:-:S13]  /*0160*/  ISETP.NE.AND P0, PT, R0, RZ, PT ;  /* 0x000000ff0000720c */ /* 0x001fda0003f05270 */
[----:B------:R-:W-:Y:S05]  /*0170*/  @P0 BRA `(.L_x_2) ;  /* 0x0000000000600947 */ /* 0x000fea0003800000 */
[----:B------:R-:W0:Y:S01]  /*0180*/  S2UR UR8, SR_CgaCtaId ;  /* 0x00000000000879c3 */ /* 0x000e220000008800 */
[----:B------:R-:W-:Y:S01]  /*0190*/  UMOV UR4, 0x400 ;  /* 0x0000040000047882 */ /* 0x000fe20000000000 */
[----:B------:R-:W-:Y:S01]  /*01a0*/  UMOV UR5, 0x1 ;  /* 0x0000000100057882 */ /* 0x000fe20000000000 */
[----:B------:R-:W-:Y:S01]  /*01b0*/  UMOV UR6, 0x80 ;  /* 0x0000008000067882 */ /* 0x000fe20000000000 */
[----:B------:R-:W-:Y:S01]  /*01c0*/  ELECT P0, URZ, PT ;  /* 0x00000000003f782f */ /* 0x000fe20003800000 */
[----:B------:R-:W-:-:S04]  /*01d0*/  UIADD3 UR6, -UR6, 0x100000, URZ ;  /* 0x0010000006067890 */ /* 0x000fc8000fffe13f */
[----:B------:R-:W-:Y:S02]  /*01e0*/  USHF.L.U32 UR7, UR6, 0xb, URZ ;  /* 0x0000000b06077899 */ /* 0x000fe4000800063f */
[----:B------:R-:W-:Y:S02]  /*01f0*/  USHF.L.U32 UR6, UR6, 0x1, URZ ;  /* 0x0000000106067899 */ /* 0x000fe4000800063f */
[----:B0-----:R-:W-:Y:S02]  /*0200*/  ULEA UR8, UR8, UR4, 0x18 ;  /* 0x0000000408087291 */ /* 0x001fe4000f8ec03f */
[----:B------:R-:W-:-:S04]  /*0210*/  UIADD3 UR4, -UR5, 0x100000, URZ ;  /* 0x0010000005047890 */ /* 0x000fc8000fffe13f */
[----:B------:R-:W-:Y:S02]  /*0220*/  USHF.L.U32 UR5, UR4, 0xb, URZ ;  /* 0x0000000b04057899 */ /* 0x000fe4000800063f */
[----:B------:R-:W-:Y:S01]  /*0230*/  USHF.L.U32 UR4, UR4, 0x1, URZ ;  /* 0x0000000104047899 */ /* 0x000fe2000800063f */
[----:B------:R-:W0:Y:S11]  /*0240*/  FENCE.VIEW.ASYNC.S ;  /* 0x00000000000073c6 */ /* 0x000e360000000000 */
[----:B0-----:R0:W1:Y:S01]  /*0250*/  SYNCS.EXCH.64 URZ, [UR8+0x32000], UR4 ;  /* 0x03200004083f75b2 */ /* 0x0010620008000100 */
[----:B------:R0:W2:Y:S01]  /*0260*/  SYNCS.EXCH.64 URZ, [UR8+0x32028], UR6 ;  /* 0x03202806083f75b2 */ /* 0x0000a20008000100 */
[----:B------:R0:W3:Y:S01]  /*0270*/  SYNCS.EXCH.64 URZ, [UR8+0x32008], UR4 ;  /* 0x03200804083f75b2 */ /* 0x0000e20008000100 */
[----:B------:R0:W4:Y:S01]  /*0280*/  SYNCS.EXCH.64 URZ, [UR8+0x32030], UR6 ;  /* 0x03203006083f75b2 */ /* 0x0001220008000100 */
[----:B------:R0:W0:Y:S01]  /*0290*/  SYNCS.EXCH.64 URZ, [UR8+0x32010], UR4 ;  /* 0x03201004083f75b2 */ /* 0x0000220008000100 */
[----:B------:R0:W0:Y:S01]  /*02a0*/  SYNCS.EXCH.64 URZ, [UR8+0x32038], UR6 ;  /* 0x03203806083f75b2 */ /* 0x0000220008000100 */
[----:B------:R0:W0:Y:S01]  /*02b0*/  SYNCS.EXCH.64 URZ, [UR8+0x32018], UR4 ;  /* 0x03201804083f75b2 */ /* 0x0000220008000100 */
[----:B------:R0:W0:Y:S01]  /*02c0*/  SYNCS.EXCH.64 URZ, [UR8+0x32040], UR6 ;  /* 0x03204006083f75b2 */ /* 0x0000220008000100 */
[----:B------:R0:W0:Y:S01]  /*02d0*/  SYNCS.EXCH.64 URZ, [UR8+0x32020], UR4 ;  /* 0x03202004083f75b2 */ /* 0x0000220008000100 */
[----:B------:R0:W0:Y:S01]  /*02e0*/  SYNCS.EXCH.64 URZ, [UR8+0x32048], UR6 ;  /* 0x03204806083f75b2 */ /* 0x0000220008000100 */
[----:B------:R-:W-:Y:S01]  /*02f0*/  NOP ;  /* 0x0000000000007918 */ /* 0x000fe20000000000 */
.L_x_2:
[----:B0-----:R-:W-:Y:S01]  /*0300*/  ULDC.64 UR4, c[0x0][0x618] ;  /* 0x0001860000047ab9 */ /* 0x001fe20000000a00 */
[----:B------:R-:W-:Y:S01]  /*0310*/  LOP3.LUT R3, R3, 0xfffffffc, RZ, 0xc0, !PT ;  /* 0xfffffffc03037812 */ /* 0x000fe200078ec0ff */
[----:B------:R-:W-:Y:S01]  /*0320*/  NOP ;  /* 0x0000000000007918 */ /* 0x000fe20000000000 */
[----:B------:R-:W-:Y:S01]  /*0330*/  ISETP.NE.U32.AND P0, PT, RZ, UR4, PT ;  /* 0x00000004ff007c0c */ /* 0x000fe2000bf05070 */
[----:B------:R-:W-:Y:S01]  /*0340*/  NOP ;  /* 0x0000000000007918 */ /* 0x000fe20000000000 */
[----:B-1234-:R-:W-:Y:S01]  /*0350*/  BAR.SYNC.DEFER_BLOCKING 0x0 ;  /* 0x0000000000007b1d */ /* 0x01efe20000010000 */
[----:B------:R-:W-:Y:S01]  /*0360*/  IMAD.IADD R4, R2, 0x1, -R3 ;  /* 0x0000000102047824 */ /* 0x000fe200078e0a03 */
[----:B------:R-:W-:Y:S02]  /*0370*/  ISETP.NE.AND.EX P0, PT, RZ, UR5, PT, P0 ;  /* 0x00000005ff007c0c */ /* 0x000fe4000bf05300 */
[C---:B------:R-:W-:Y:S02]  /*0380*/  ISETP.NE.AND P2, PT, R5.reuse, 0x1, PT ;  /* 0x000000010500780c */ /* 0x040fe40003f45270 */
[----:B------:R-:W-:Y:S01]  /*0390*/  LOP3.LUT P1, RZ, R5, R4, RZ, 0xfc, !PT ;  /* 0x0000000405ff7212 */ /* 0x000fe2000782fcff */
[----:B------:R-:W-:-:S03]  /*03a0*/  ULDC.64 UR16, c[0x0][0x208] ;  /* 0x0000820000107ab9 */ /* 0x000fc60000000a00 */
[----:B------:R-:W-:-:S04]  /*03b0*/  SEL R0, RZ, 0x1, P1 ;  /* 0x00000001ff007807 */ /* 0x000fc80000800000 */
[----:B------:R-:W-:Y:S01]  /*03c0*/  SEL R0, R0, 0x2, P2 ;  /* 0x0000000200007807 */ /* 0x000fe20001000000 */
[----:B------:R-:W-:Y:S06]  /*03d0*/  @!P0 BRA `(.L_x_3) ;  /* 0x00000000001c8947 */ /* 0x000fec0003800000 */
[----:B------:R-:W0:Y:S02]  /*03e0*/  LDC.64 R2, c[0x0][0x618] ;  /* 0x00018600ff027b82 */ /* 0x000e240000000a00 */
[----:B0-----:R-:W2:Y:S02]  /*03f0*/  LDG.E.64 R2, desc[UR16][R2.64] ;  /* 0x0000001002027981 */ /* 0x001ea4000c1e1b00 */
[----:B--2---:R-:W-:-:S04]  /*0400*/  ISETP.NE.U32.AND P0, PT, R2, RZ, PT ;  /* 0x000000ff0200720c */ /* 0x004fc80003f05070 */
[----:B------:R-:W-:-:S13]  /*0410*/  ISETP.NE.AND.EX P0, PT, R3, RZ, PT, P0 ;  /* 0x000000ff0300720c */ /* 0x000fda0003f05300 */
[----:B------:R-:W-:Y:S05]  /*0420*/  @!P0 BRA `(.L_x_3) ;  /* 0x0000000000088947 */ /* 0x000fea0003800000 */
[----:B------:R2:W5:Y:S01]  /*0430*/  LD.E R11, desc[UR16][R2.64] ;  /* 0x00000010020b7980 */ /* 0x000562000c101900 */
[----:B------:R-:W-:Y:S05]  /*0440*/  BRA `(.L_x_4) ;  /* 0x0000000000207947 */ /* 0x000fea0003800000 */
.L_x_3:
[----:B------:R-:W-:Y:S02]  /*0450*/  ULDC.64 UR4, c[0x0][0x608] ;  /* 0x0001820000047ab9 */ /* 0x000fe40000000a00 */
[----:B------:R-:W-:-:S04]  /*0460*/  ISETP.NE.U32.AND P0, PT, RZ, UR4, PT ;  /* 0x00000004ff007c0c */ /* 0x000fc8000bf05070 */
[----:B------:R-:W-:-:S13]  /*0470*/  ISETP.NE.AND.EX P0, PT, RZ, UR5, PT, P0 ;  /* 0x00000005ff007c0c */ /* 0x000fda000bf05300 */
[----:B------:R-:W-:Y:S05]  /*0480*/  @!P0 BRA `(.L_x_5) ;  /* 0x00000000000c8947 */ /* 0x000fea0003800000 */
[----:B------:R-:W0:Y:S02]  /*0490*/  LDC.64 R2, c[0x0][0x608] ;  /* 0x00018200ff027b82 */ /* 0x000e240000000a00 */
[----:B0-----:R1:W5:Y:S01]  /*04a0*/  LDG.E R11, desc[UR16][R2.64] ;  /* 0x00000010020b7981 */ /* 0x001362000c1e1900 */
[----:B------:R-:W-:Y:S05]  /*04b0*/  BRA `(.L_x_4) ;  /* 0x0000000000047947 */ /* 0x000fea0003800000 */
.L_x_5:
[----:B------:R-:W0:Y:S02]  /*04c0*/  LDC R11, c[0x0][0x600] ;  /* 0x00018000ff0b7b82 */ /* 0x000e240000000800 */
.L_x_4:
[----:B------:R-:W-:Y:S02]  /*04d0*/  ULDC.64 UR4, c[0x0][0x620] ;  /* 0x0001880000047ab9 */ /* 0x000fe40000000a00 */
[----:B------:R-:W-:-:S04]  /*04e0*/  ISETP.NE.U32.AND P0, PT, RZ, UR4, PT ;  /* 0x00000004ff007c0c */ /* 0x000fc8000bf05070 */
[----:B------:R-:W-:-:S13]  /*04f0*/  ISETP.NE.AND.EX P0, PT, RZ, UR5, PT, P0 ;  /* 0x00000005ff007c0c */ /* 0x000fda000bf05300 */
[----:B------:R-:W-:Y:S05]  /*0500*/  @!P0 BRA `(.L_x_6) ;  /* 0x00000000001c8947 */ /* 0x000fea0003800000 */
[----:B-12---:R-:W1:Y:S02]  /*0510*/  LDC.64 R2, c[0x0][0x620] ;  /* 0x00018800ff027b82 */ /* 0x006e640000000a00 */
[----:B-1----:R-:W2:Y:S02]  /*0520*/  LDG.E.64 R2, desc[UR16][R2.64] ;  /* 0x0000001002027981 */ /* 0x002ea4000c1e1b00 */
[----:B--2---:R-:W-:-:S04]  /*0530*/  ISETP.NE.U32.AND P0, PT, R2, RZ, PT ;  /* 0x000000ff0200720c */ /* 0x004fc80003f05070 */
[----:B------:R-:W-:-:S13]  /*0540*/  ISETP.NE.AND.EX P0, PT, R3, RZ, PT, P0 ;  /* 0x000000ff0300720c */ /* 0x000fda0003f05300 */
[----:B------:R-:W-:Y:S05]  /*0550*/  @!P0 BRA `(.L_x_6) ;  /* 0x0000000000088947 */ /* 0x000fea0003800000 */
[----:B------:R1:W5:Y:S01]  /*0560*/  LD.E R14, desc[UR16][R2.64] ;  /* 0x00000010020e7980 */ /* 0x000362000c101900 */
[----:B------:R-:W-:Y:S05]  /*0570*/  BRA `(.L_x_7) ;  /* 0x0000000000207947 */ /* 0x000fea0003800000 */
.L_x_6:
[----:B------:R-:W-:Y:S02]  /*0580*/  ULDC.64 UR4, c[0x0][0x610] ;  /* 0x0001840000047ab9 */ /* 0x000fe40000000a00 */
[----:B------:R-:W-:-:S04]  /*0590*/  ISETP.NE.U32.AND P0, PT, RZ, UR4, PT ;  /* 0x00000004ff007c0c */ /* 0x000fc8000bf05070 */
[----:B------:R-:W-:-:S13]  /*05a0*/  ISETP.NE.AND.EX P0, PT, RZ, UR5, PT, P0 ;  /* 0x00000005ff007c0c */ /* 0x000fda000bf05300 */
[----:B------:R-:W-:Y:S05]  /*05b0*/  @!P0 BRA `(.L_x_8) ;  /* 0x00000000000c8947 */ /* 0x000fea0003800000 */
[----:B------:R-:W3:Y:S02]  /*05c0*/  LDC.64 R14, c[0x0][0x610] ;  /* 0x00018400ff0e7b82 */ /* 0x000ee40000000a00 */
[----:B---3--:R4:W5:Y:S01]  /*05d0*/  LDG.E R14, desc[UR16][R14.64] ;  /* 0x000000100e0e7981 */ /* 0x008962000c1e1900 */
[----:B------:R-:W-:Y:S05]  /*05e0*/  BRA `(.L_x_7) ;  /* 0x0000000000047947 */ /* 0x000fea0003800000 */
.L_x_8:
[----:B------:R-:W3:Y:S02]  /*05f0*/  LDC R14, c[0x0][0x604] ;  /* 0x00018100ff0e7b82 */ /* 0x000ee40000000800 */
.L_x_7:
[----:B-12---:R-:W1:Y:S01]  /*0600*/  LDC R2, c[0x0][0x3e8] ;  /* 0x0000fa00ff027b82 */ /* 0x006e620000000800 */
[----:B------:R-:W-:Y:S01]  /*0610*/  ULDC UR4, c[0x0][0x3dc] ;  /* 0x0000f70000047ab9 */ /* 0x000fe20000000800 */
[----:B------:R-:W-:Y:S01]  /*0620*/  ISETP.NE.AND P0, PT, R5, RZ, PT ;  /* 0x000000ff0500720c */ /* 0x000fe20003f05270 */
[----:B------:R-:W-:Y:S01]  /*0630*/  UIADD3 UR4, UR4, 0x3f, URZ ;  /* 0x0000003f04047890 */ /* 0x000fe2000fffe03f */
[----:B------:R-:W-:-:S03]  /*0640*/  ULDC.64 UR6, c[0x0][0x3e0] ;  /* 0x0000f80000067ab9 */ /* 0x000fc60000000a00 */
[----:B------:R-:W-:Y:S02]  /*0650*/  USHF.R.S32.HI UR5, URZ, 0x1f, UR4 ;  /* 0x0000001f3f057899 */ /* 0x000fe40008011404 */
[----:B------:R-:W-:Y:S02]  /*0660*/  UIMAD UR6, UR7, UR6, URZ ;  /* 0x00000006070672a4 */ /* 0x000fe4000f8e023f */
[----:B------:R-:W-:-:S04]  /*0670*/  ULEA.HI UR5, UR5, UR4, URZ, 0x6 ;  /* 0x0000000405057291 */ /* 0x000fc8000f8f303f */
[----:B------:R-:W-:Y:S01]  /*0680*/  USHF.R.S32.HI UR15, URZ, 0x6, UR5 ;  /* 0x000000063f0f7899 */ /* 0x000fe20008011405 */
[----:B-1----:R-:W-:-:S05]  /*0690*/  IMAD R2, R2, UR6, RZ ;  /* 0x0000000602027c24 */ /* 0x002fca000f8e02ff */
[----:B------:R-:W-:Y:S01]  /*06a0*/  IMAD R2, R2, UR15, RZ ;  /* 0x0000000f02027c24 */ /* 0x000fe2000f8e02ff */
[----:B------:R-:W-:Y:S06]  /*06b0*/  @!P0 BRA `(.L_x_9) ;  /* 0x000000b400dc8947 */ /* 0x000fec0003800000 */
[----:B------:R-:W-:-:S13]  /*06c0*/  ISETP.NE.AND P0, PT, R5, 0x1, PT ;  /* 0x000000010500780c */ /* 0x000fda0003f05270 */
[----:B------:R-:W-:Y:S05]  /*06d0*/  @P0 EXIT ;  /* 0x000000000000094d */ /* 0x000fea0003800000 */
[----:B------:R-:W-:Y:S01]  /*06e0*/  ISETP.GE.AND P0, PT, R2, 0x1, PT ;  /* 0x000000010200780c */ /* 0x000fe20003f06270 */
[----:B------:R-:W-:Y:S01]  /*06f0*/  UMOV UR4, URZ ;  /* 0x0000003f00047c82 */ /* 0x000fe20008000000 */
[----:B------:R-:W-:Y:S02]  /*0700*/  CS2R R54, SRZ ;  /* 0x0000000000367805 */ /* 0x000fe4000001ff00 */
[----:B------:R-:W-:Y:S02]  /*0710*/  CS2R R120, SRZ ;  /* 0x0000000000787805 */ /* 0x000fe4000001ff00 */
[----:B------:R-:W-:Y:S02]  /*0720*/  CS2R R122, SRZ ;  /* 0x00000000007a7805 */ /* 0x000fe4000001ff00 */
[----:B------:R-:W-:Y:S02]  /*0730*/  CS2R R124, SRZ ;  /* 0x00000000007c7805 */ /* 0x000fe4000001ff00 */
[----:B------:R-:W-:-:S02]  /*0740*/  CS2R R126, SRZ ;  /* 0x00000000007e7805 */ /* 0x000fc4000001ff00 */
[----:B------:R-:W-:Y:S02]  /*0750*/  CS2R R128, SRZ ;  /* 0x0000000000807805 */ /* 0x000fe4000001ff00 */
        /* <DEDUP_REMOVED lines=57> */
[----:B------:R-:W-:Y:S01]  /*0af0*/  CS2R R52, SRZ ;  /* 0x0000000000347805 */ /* 0x000fe2000001ff00 */
[----:B------:R-:W-:Y:S06]  /*0b00*/  @!P0 BRA `(.L_x_10) ;  /* 0x0000000400688947 */ /* 0x000fec0003800000 */
[----:B------:R-:W-:-:S04]  /*0b10*/  LOP3.LUT R3, R0, 0x1, RZ, 0xfc, !PT ;  /* 0x0000000100037812 */ /* 0x000fc800078efcff */
[----:B------:R-:W-:-:S13]  /*0b20*/  ISETP.NE.AND P1, PT, R3, 0x3, PT ;  /* 0x000000030300780c */ /* 0x000fda0003f25270 */
[----:B------:R-:W-:Y:S05]  /*0b30*/  @!P1 BRA `(.L_x_11) ;  /* 0x0000000000049947 */ /* 0x000fea0003800000 */
[----:B------:R-:W-:Y:S01]  /*0b40*/  BPT.TRAP 0x1 ;  /* 0x000000040000795c */ /* 0x000fe20000300000 */
.L_x_11:
[----:B------:R-:W1:Y:S01]  /*0b50*/  S2UR UR5, SR_CgaCtaId ;  /* 0x00000000000579c3 */ /* 0x000e620000008800 */
[----:B------:R-:W-:Y:S01]  /*0b60*/  SHF.L.U32 R3, RZ, 0x1f, RZ ;  /* 0x0000001fff037819 */ /* 0x000fe200000006ff */
[----:B------:R-:W-:Y:S02]  /*0b70*/  UMOV UR4, 0x400 ;  /* 0x0000040000047882 */ /* 0x000fe40000000000 */
[----:B-1----:R-:W-:-:S12]  /*0b80*/  ULEA UR4, UR5, UR4, 0x18 ;  /* 0x0000000405047291 */ /* 0x002fd8000f8ec03f */
.L_x_12:
[----:B-1----:R-:W-:-:S04]  /*0b90*/  IMAD.U32 R4, RZ, RZ, UR4 ;  /* 0x00000004ff047e24 */ /* 0x002fc8000f8e00ff */
[----:B------:R1:W2:Y:S03]  /*0ba0*/  SYNCS.PHASECHK.TRANS64.TRYWAIT P1, [R4+URZ+0x32000], R3 ;  /* 0x03200003040075a7 */ /* 0x0002a6000802017f */
[----:B--2---:R-:W-:Y:S05]  /*0bb0*/  @!P1 NANOSLEEP.SYNCS 0x989680 ;  /* 0x009896800000995d */ /* 0x004fea0003900000 */
[----:B------:R-:W2:Y:S02]  /*0bc0*/  @!P1 SYNCS.PHASECHK.TRANS64 P1, [R4+URZ+0x32000], R3 ;  /* 0x03200003040095a7 */ /* 0x000ea4000802007f */
[----:B--2---:R-:W-:Y:S05]  /*0bd0*/  @!P1 BRA `(.L_x_12) ;  /* 0xfffffffc00ec9947 */ /* 0x004fea000383ffff */
[----:B------:R-:W-:Y:S01]  /*0be0*/  UIADD3 UR5, UR4, 0x28000, URZ ;  /* 0x0002800004057890 */ /* 0x000fe2000fffe03f */
[----:B------:R-:W-:Y:S01]  /*0bf0*/  WARPGROUP.ARRIVE ;  /* 0x00000000000079c5 */ /* 0x000fe20000000000 */
[----:B------:R-:W-:Y:S02]  /*0c00*/  USHF.R.U32.HI UR4, URZ, 0x4, UR4 ;  /* 0x000000043f047899 */ /* 0x000fe40008011604 */
[----:B------:R-:W-:Y:S02]  /*0c10*/  USHF.R.U32.HI UR5, URZ, 0x4, UR5 ;  /* 0x000000043f057899 */ /* 0x000fe40008011605 */
[----:B------:R-:W-:Y:S02]  /*0c20*/  ULOP3.LUT UR4, UR4, 0x3fff, URZ, 0xc0, !UPT ;  /* 0x00003fff04047892 */ /* 0x000fe4000f8ec03f */
[----:B------:R-:W-:Y:S02]  /*0c30*/  ULOP3.LUT UR5, UR5, 0x3fff, URZ, 0xc0, !UPT ;  /* 0x00003fff05057892 */ /* 0x000fe4000f8ec03f */
[----:B------:R-:W-:-:S02]  /*0c40*/  ULOP3.LUT UR4, UR4, 0x10000, URZ, 0xfc, !UPT ;  /* 0x0001000004047892 */ /* 0x000fc4000f8efc3f */
[----:B------:R-:W-:Y:S02]  /*0c50*/  ULOP3.LUT UR6, UR5, 0x10000, URZ, 0xfc, !UPT ;  /* 0x0001000005067892 */ /* 0x000fe4000f8efc3f */
[----:B------:R-:W-:Y:S02]  /*0c60*/  UIADD3 UR5, UR4, 0x200, URZ ;  /* 0x0000020004057890 */ /* 0x000fe4000fffe03f */
[----:B------:R-:W-:Y:S02]  /*0c70*/  UIADD3 UR7, UR4, 0x400, URZ ;  /* 0x0000040004077890 */ /* 0x000fe4000fffe03f */
[----:B------:R-:W-:Y:S01]  /*0c80*/  UMOV UR8, UR4 ;  /* 0x0000000400087c82 */ /* 0x000fe20008000000 */
[----:B------:R-:W-:Y:S01]  /*0c90*/  UMOV UR9, 0x40000040 ;  /* 0x4000004000097882 */ /* 0x000fe20000000000 */
[----:B------:R-:W-:Y:S01]  /*0ca0*/  UMOV UR10, UR6 ;  /* 0x00000006000a7c82 */ /* 0x000fe20008000000 */
[----:B------:R-:W-:Y:S01]  /*0cb0*/  UMOV UR11, 0x40000040 ;  /* 0x40000040000b7882 */ /* 0x000fe20000000000 */
[----:B------:R-:W-:Y:S01]  /*0cc0*/  UIADD3 UR12, UR4, 0x600, URZ ;  /* 0x00000600040c7890 */ /* 0x000fe2000fffe03f */
[----:B------:R-:W-:Y:S01]  /*0cd0*/  HGMMA.64x64x16.F32.BF16 R120, gdesc[UR8], RZ, !UPT ;  /* 0x00e00000087879f0 */ /* 0x000fe2000c7018ff */
        /* <DEDUP_REMOVED lines=12> */
[----:B------:R-:W-:-:S02]  /*0da0*/  UIADD3 UR8, UR4, 0x2, URZ ;  /* 0x0000000204087890 */ /* 0x000fc4000fffe03f */
[----:B------:R-:W-:Y:S01]  /*0db0*/  UIADD3 UR10, UR6, 0x2, URZ ;  /* 0x00000002060a7890 */ /* 0x000fe2000fffe03f */
[----:B------:R-:W-:Y:S01]  /*0dc0*/  UMOV UR9, 0x40000040 ;  /* 0x4000004000097882 */ /* 0x000fe20000000000 */
[----:B------:R-:W-:-:S07]  /*0dd0*/  UMOV UR11, 0x40000040 ;  /* 0x40000040000b7882 */ /* 0x000fce0000000000 */
[----:B------:R-:W-:Y:S01]  /*0de0*/  HGMMA.64x64x16.F32.BF16 R120, gdesc[UR8], R120 ;  /* 0x00e00000087879f0 */ /* 0x000fe20008701878 */
[----:B------:R-:W-:Y:S01]  /*0df0*/  UMOV UR8, UR5 ;  /* 0x0000000500087c82 */ /* 0x000fe20008000000 */
[----:B------:R-:W-:Y:S01]  /*0e00*/  UMOV UR9, 0x40000040 ;  /* 0x4000004000097882 */ /* 0x000fe20000000000 */
[----:B------:R-:W-:Y:S01]  /*0e10*/  UIADD3 UR5, UR4, 0x204, URZ ;  /* 0x0000020404057890 */ /* 0x000fe2000fffe03f */
        /* <DEDUP_REMOVED lines=19> */
[----:B------:R-:W-:Y:S02]  /*0f50*/  UMOV UR9, 0x40000040 ;  /* 0x4000004000097882 */ /* 0x000fe40000000000 */
[----:B------:R-:W-:Y:S01]  /*0f60*/  HGMMA.64x64x16.F32.BF16 R56, gdesc[UR8], R56 ;  /* 0x00e00000083879f0 */ /* 0x000fe20008701838 */
[----:B------:R-:W-:Y:S01]  /*0f70*/  UMOV UR8, UR12 ;  /* 0x0000000c00087c82 */ /* 0x000fe20008000000 */
[----:B------:R-:W-:-:S02]  /*0f80*/  UMOV UR9, 0x40000040 ;  /* 0x4000004000097882 */ /* 0x000fc40000000000 */
[----:B------:R-:W-:Y:S01]  /*0f90*/  HGMMA.64x64x16.F32.BF16 R24, gdesc[UR8], R24 ;  /* 0x00e00000081879f0 */ /* 0x000fe20008701818 */
[----:B------:R-:W-:Y:S02]  /*0fa0*/  UIADD3 UR8, UR4, 0x6, URZ ;  /* 0x0000000604087890 */ /* 0x000fe4000fffe03f */
[----:B------:R-:W-:Y:S02]  /*0fb0*/  UIADD3 UR10, UR6, 0x6, URZ ;  /* 0x00000006060a7890 */ /* 0x000fe4000fffe03f */
[----:B------:R-:W-:Y:S01]  /*0fc0*/  UIADD3 UR6, UR4, 0x406, URZ ;  /* 0x0000040604067890 */ /* 0x000fe2000fffe03f */
[----:B------:R-:W-:Y:S01]  /*0fd0*/  UMOV UR9, 0x40000040 ;  /* 0x4000004000097882 */ /* 0x000fe20000000000 */
[----:B------:R-:W-:Y:S01]  /*0fe0*/  UMOV UR11, 0x40000040 ;  /* 0x40000040000b7882 */ /* 0x000fe20000000000 */
[----:B------:R-:W-:-:S04]  /*0ff0*/  UIADD3 UR4, UR4, 0x606, URZ ;  /* 0x0000060604047890 */ /* 0x000fc8000fffe03f */
[----:B------:R-:W-:Y:S01]  /*1000*/  HGMMA.64x64x16.F32.BF16 R120, gdesc[UR8], R120 ;  /* 0x00e00000087879f0 */ /* 0x000fe20008701878 */
[----:B------:R-:W-:Y:S01]  /*1010*/  UMOV UR8, UR5 ;  /* 0x0000000500087c82 */ /* 0x000fe20008000000 */
[----:B------:R-:W-:Y:S02]  /*1020*/  UMOV UR9, 0x40000040 ;  /* 0x4000004000097882 */ /* 0x000fe40000000000 */
[----:B------:R-:W-:Y:S01]  /*1030*/  HGMMA.64x64x16.F32.BF16 R88, gdesc[UR8], R88 ;  /* 0x00e00000085879f0 */ /* 0x000fe20008701858 */
[----:B------:R-:W-:Y:S01]  /*1040*/  UMOV UR8, UR6 ;  /* 0x0000000600087c82 */ /* 0x000fe20008000000 */
[----:B------:R-:W-:Y:S02]  /*1050*/  UMOV UR9, 0x40000040 ;  /* 0x4000004000097882 */ /* 0x000fe40000000000 */
[----:B------:R-:W-:Y:S01]  /*1060*/  HGMMA.64x64x16.F32.BF16 R56, gdesc[UR8], R56 ;  /* 0x00e00000083879f0 */ /* 0x000fe20008701838 */
[----:B------:R-:W-:Y:S01]  /*1070*/  UMOV UR8, UR4 ;  /* 0x0000000400087c82 */ /* 0x000fe20008000000 */
[----:B------:R-:W-:Y:S01]  /*1080*/  UMOV UR9, 0x40000040 ;  /* 0x4000004000097882 */ /* 0x000fe20000000000 */
[----:B------:R-:W-:Y:S01]  /*1090*/  UMOV UR4, 0x1 ;  /* 0x0000000100047882 */ /* 0x000fe20000000000 */
[----:B------:R-:W-:Y:S04]  /*10a0*/  HGMMA.64x64x16.F32.BF16 R24, gdesc[UR8], R24, gsb0 ;  /* 0x00e00000081879f0 */ /* 0x000fe80008001818 */
.L_x_10:
[----:B-1----:R-:W-:-:S05]  /*10b0*/  VIMNMX R3, R2, 0x1, PT ;  /* 0x0000000102037848 */ /* 0x002fca0003fe0100 */
[----:B------:R-:W-:-:S05]  /*10c0*/  IMAD.IADD R4, R2, 0x1, -R3 ;  /* 0x0000000102047824 */ /* 0x000fca00078e0a03 */
[----:B------:R-:W-:-:S13]  /*10d0*/  ISETP.GE.AND P1, PT, R4, 0x1, PT ;  /* 0x000000010400780c */ /* 0x000fda0003f26270 */
[----:B------:R-:W-:Y:S05]  /*10e0*/  @!P1 BRA `(.L_x_13) ;  /* 0x0000000400dc9947 */ /* 0x000fea0003800000 */
[----:B------:R-:W1:Y:S01]  /*10f0*/  S2UR UR5, SR_CgaCtaId ;  /* 0x00000000000579c3 */ /* 0x000e620000008800 */
[----:B------:R-:W-:Y:S01]  /*1100*/  UMOV UR6, 0x400 ;  /* 0x0000040000067882 */ /* 0x000fe20000000000 */
[----:B------:R-:W-:Y:S01]  /*1110*/  LOP3.LUT R7, R0, 0x1, RZ, 0xfc, !PT ;  /* 0x0000000100077812 */ /* 0x000fe200078efcff */
[----:B------:R-:W-:Y:S01]  /*1120*/  IMAD.MOV.U32 R5, RZ, RZ, RZ ;  /* 0x000000ffff057224 */ /* 0x000fe200078e00ff */
[----:B------:R-:W-:Y:S01]  /*1130*/  UISETP.NE.U32.AND UP0, UPT, UR4, URZ, UPT ;  /* 0x0000003f0400728c */ /* 0x000fe2000bf05070 */
[----:B------:R-:W-:Y:S01]  /*1140*/  IMAD.MOV.U32 R2, RZ, RZ, R4 ;  /* 0x000000ffff027224 */ /* 0x000fe200078e0004 */
[----:B-1----:R-:W-:-:S04]  /*1150*/  ULEA UR6, UR5, UR6, 0x18 ;  /* 0x0000000605067291 */ /* 0x002fc8000f8ec03f */
[----:B------:R-:W-:Y:S02]  /*1160*/  UIADD3 UR7, UR6, 0x28000, URZ ;  /* 0x0002800006077890 */ /* 0x000fe4000fffe03f */
[----:B------:R-:W-:Y:S02]  /*1170*/  USHF.R.U32.HI UR5, URZ, 0x4, UR6 ;  /* 0x000000043f057899 */ /* 0x000fe40008011606 */
[----:B------:R-:W-:Y:S02]  /*1180*/  USHF.R.U32.HI UR7, URZ, 0x4, UR7 ;  /* 0x000000043f077899 */ /* 0x000fe40008011607 */
[----:B------:R-:W-:Y:S02]  /*1190*/  ULOP3.LUT UR5, UR5, 0x3fff, URZ, 0xc0, !UPT ;  /* 0x00003fff05057892 */ /* 0x000fe4000f8ec03f */
[----:B------:R-:W-:Y:S02]  /*11a0*/  ULOP3.LUT UR8, UR7, 0x3fff, URZ, 0xc0, !UPT ;  /* 0x00003fff07087892 */ /* 0x000fe4000f8ec03f */
[----:B------:R-:W-:-:S02]  /*11b0*/  ULOP3.LUT UR7, UR5, 0x10000, URZ, 0xfc, !UPT ;  /* 0x0001000005077892 */ /* 0x000fc4000f8efc3f */
[----:B------:R-:W-:Y:S01]  /*11c0*/  ULOP3.LUT UR8, UR8, 0x10000, URZ, 0xfc, !UPT ;  /* 0x0001000008087892 */ /* 0x000fe2000f8efc3f */
[----:B------:R-:W-:-:S11]  /*11d0*/  UMOV UR5, URZ ;  /* 0x0000003f00057c82 */ /* 0x000fd60008000000 */
.L_x_18:
[----:B------:R-:W-:-:S13]  /*11e0*/  ISETP.NE.AND P2, PT, R7, 0x3, PT ;  /* 0x000000030700780c */ /* 0x000fda0003f45270 */
[----:B-1----:R-:W-:Y:S05]  /*11f0*/  @!P2 BRA `(.L_x_14) ;  /* 0x000000000004a947 */ /* 0x002fea0003800000 */
[----:B------:R-:W-:Y:S01]  /*1200*/  BPT.TRAP 0x1 ;  /* 0x000000040000795c */ /* 0x000fe20000300000 */
.L_x_14:
[----:B------:R-:W-:Y:S01]  /*1210*/  SHF.L.U32 R3, R5, 0x1f, RZ ;  /* 0x0000001f05037819 */ /* 0x000fe200000006ff */
[----:B------:R-:W-:-:S12]  /*1220*/  ULEA UR9, UR4, UR6, 0x3 ;  /* 0x0000000604097291 */ /* 0x000fd8000f8e183f */
.L_x_15:
[----:B-1----:R-:W-:-:S04]  /*1230*/  IMAD.U32 R6, RZ, RZ, UR9 ;  /* 0x00000009ff067e24 */ /* 0x002fc8000f8e00ff */
[----:B------:R1:W2:Y:S03]  /*1240*/  SYNCS.PHASECHK.TRANS64.TRYWAIT P1, [R6+URZ+0x32000], R3 ;  /* 0x03200003060075a7 */ /* 0x0002a6000802017f */
[----:B--2---:R-:W-:Y:S05]  /*1250*/  @!P1 NANOSLEEP.SYNCS 0x989680 ;  /* 0x009896800000995d */ /* 0x004fea0003900000 */
[----:B------:R-:W2:Y:S02]  /*1260*/  @!P1 SYNCS.PHASECHK.TRANS64 P1, [R6+URZ+0x32000], R3 ;  /* 0x03200003060095a7 */ /* 0x000ea4000802007f */
[----:B--2---:R-:W-:Y:S05]  /*1270*/  @!P1 BRA `(.L_x_15) ;  /* 0xfffffffc00ec9947 */ /* 0x004fea000383ffff */
[----:B------:R-:W-:Y:S01]  /*1280*/  ULEA UR10, UR4, UR7, 0xb ;  /* 0x00000007040a7291 */ /* 0x000fe2000f8e583f */
[----:B------:R-:W-:Y:S01]  /*1290*/  WARPGROUP.ARRIVE ;  /* 0x00000000000079c5 */ /* 0x000fe20000000000 */
[----:B------:R-:W-:Y:S02]  /*12a0*/  ULEA UR12, UR4, UR8, 0x9 ;  /* 0x00000008040c7291 */ /* 0x000fe4000f8e483f */
[----:B------:R-:W-:Y:S02]  /*12b0*/  UIADD3 UR9, UR10, 0x200, URZ ;  /* 0x000002000a097890 */ /* 0x000fe4000fffe03f */
[----:B------:R-:W-:Y:S02]  /*12c0*/  UIADD3 UR11, UR10, 0x400, URZ ;  /* 0x000004000a0b7890 */ /* 0x000fe4000fffe03f */
[----:B------:R-:W-:Y:S01]  /*12d0*/  UMOV UR20, UR10 ;  /* 0x0000000a00147c82 */ /* 0x000fe20008000000 */
[----:B------:R-:W-:Y:S01]  /*12e0*/  UMOV UR21, 0x40000040 ;  /* 0x4000004000157882 */ /* 0x000fe20000000000 */
[----:B------:R-:W-:Y:S01]  /*12f0*/  UMOV UR22, UR12 ;  /* 0x0000000c00167c82 */ /* 0x000fe20008000000 */
[----:B------:R-:W-:Y:S01]  /*1300*/  UMOV UR23, 0x40000040 ;  /* 0x4000004000177882 */ /* 0x000fe20000000000 */
[----:B------:R-:W-:Y:S01]  /*1310*/  UIADD3 UR13, UR10, 0x600, URZ ;  /* 0x000006000a0d7890 */ /* 0x000fe2000fffe03f */
[----:B------:R-:W-:Y:S01]  /*1320*/  HGMMA.64x64x16.F32.BF16 R120, gdesc[UR20], R120, UP0 ;  /* 0x00e00000147879f0 */ /* 0x000fe2000bf01878 */
        /* <DEDUP_REMOVED lines=12> */
[----:B------:R-:W-:-:S02]  /*13f0*/  UIADD3 UR20, UR10, 0x2, URZ ;  /* 0x000000020a147890 */ /* 0x000fc4000fffe03f */
[----:B------:R-:W-:Y:S01]  /*1400*/  UIADD3 UR22, UR12, 0x2, URZ ;  /* 0x000000020c167890 */ /* 0x000fe2000fffe03f */
[----:B------:R-:W-:Y:S01]  /*1410*/  UMOV UR21, 0x40000040 ;  /* 0x4000004000157882 */ /* 0x000fe20000000000 */
[----:B------:R-:W-:Y:S01]  /*1420*/  UMOV UR23, 0x40000040 ;  /* 0x4000004000177882 */ /* 0x000fe20000000000 */
[----:B------:R-:W-:Y:S02]  /*1430*/  UIADD3 UR14, UR12, 0x6, URZ ;  /* 0x000000060c0e7890 */ /* 0x000fe4000fffe03f */
[----:B------:R-:W-:Y:S01]  /*1440*/  UIADD3 UR18, UR10, 0x406, URZ ;  /* 0x000004060a127890 */ /* 0x000fe2000fffe03f */
[----:B------:R-:W-:-:S03]  /*1450*/  UMOV UR15, 0x40000040 ;  /* 0x40000040000f7882 */ /* 0x000fc60000000000 */
        /* <DEDUP_REMOVED lines=28> */
[----:B------:R-:W-:Y:S01]  /*1620*/  UMOV UR12, UR9 ;  /* 0x00000009000c7c82 */ /* 0x000fe20008000000 */
[----:B------:R-:W-:Y:S01]  /*1630*/  HGMMA.64x64x16.F32.BF16 R24, gdesc[UR20], R24 ;  /* 0x00e00000141879f0 */ /* 0x000fe20008701818 */
[----:B------:R-:W-:Y:S01]  /*1640*/  UMOV UR13, 0x40000040 ;  /* 0x40000040000d7882 */ /* 0x000fe20000000000 */
[----:B------:R-:W-:-:S02]  /*1650*/  UIADD3 UR10, UR10, 0x606, URZ ;  /* 0x000006060a0a7890 */ /* 0x000fc4000fffe03f */
        /* <DEDUP_REMOVED lines=8> */
[----:B------:R-:W-:-:S02]  /*16e0*/  UMOV UR13, 0x40000040 ;  /* 0x40000040000d7882 */ /* 0x000fc40000000000 */
[----:B------:R-:W-:Y:S03]  /*16f0*/  HGMMA.64x64x16.F32.BF16 R24, gdesc[UR12], R24, gsb0 ;  /* 0x00e000000c1879f0 */ /* 0x000fe60008001818 */
[----:B------:R-:W-:Y:S02]  /*1700*/  WARPGROUP.DEPBAR.LE gsb0, 0x1 ;  /* 0x00008000000079c5 */ /* 0x000fe40000010100 */
[----:B------:R-:W-:Y:S05]  /*1710*/  @!P2 BRA `(.L_x_16) ;  /* 0x000000000004a947 */ /* 0x000fea0003800000 */
[----:B------:R-:W-:Y:S01]  /*1720*/  BPT.TRAP 0x1 ;  /* 0x000000040000795c */ /* 0x000fe20000300000 */
.L_x_16:
[----:B------:R-:W-:Y:S01]  /*1730*/  ULEA UR9, UR5, UR6, 0x3 ;  /* 0x0000000605097291 */ /* 0x000fe2000f8e183f */
[----:B------:R-:W-:-:S03]  /*1740*/  ISETP.GT.U32.AND P1, PT, R0, 0x1, PT ;  /* 0x000000010000780c */ /* 0x000fc60003f24070 */
[----:B------:R-:W-:-:S04]  /*1750*/  UIADD3 UR9, UR9, 0x32028, URZ ;  /* 0x0003202809097890 */ /* 0x000fc8000fffe03f */
[----:B------:R-:W-:-:S09]  /*1760*/  UPRMT UR9, URZ, 0x654, UR9 ;  /* 0x000006543f097896 */ /* 0x000fd20008000009 */
[----:B------:R-:W-:Y:S01]  /*1770*/  SYNCS.ARRIVE.TRANS64.RED.A1T0 RZ, [UR9], RZ ;  /* 0x000000ffffff79a7 */ /* 0x000fe20008100409 */
[----:B------:R-:W-:Y:S05]  /*1780*/  @P1 BRA `(.L_x_17) ;  /* 0x0000000000041947 */ /* 0x000fea0003800000 */
[----:B------:R-:W-:Y:S01]  /*1790*/  BPT.TRAP 0x1 ;  /* 0x000000040000795c */ /* 0x000fe20000300000 */
.L_x_17:
[----:B------:R-:W-:Y:S01]  /*17a0*/  UIADD3 UR4, UR4, 0x1, URZ ;  /* 0x0000000104047890 */ /* 0x000fe2000fffe03f */
[C---:B------:R-:W-:Y:S01]  /*17b0*/  ISETP.GT.AND P1, PT, R2.reuse, 0x1, PT ;  /* 0x000000010200780c */ /* 0x040fe20003f24270 */
[----:B------:R-:W-:Y:S01]  /*17c0*/  UIADD3 UR5, UR5, 0x1, URZ ;  /* 0x0000000105057890 */ /* 0x000fe2000fffe03f */
[----:B------:R-:W-:Y:S01]  /*17d0*/  VIADD R2, R2, 0xffffffff ;  /* 0xffffffff02027836 */ /* 0x000fe20000000000 */
[----:B------:R-:W-:Y:S02]  /*17e0*/  UISETP.NE.AND UP0, UPT, UR4, 0x5, UPT ;  /* 0x000000050400788c */ /* 0x000fe4000bf05270 */
[----:B------:R-:W-:Y:S02]  /*17f0*/  UISETP.NE.AND UP1, UPT, UR5, 0x5, UPT ;  /* 0x000000050500788c */ /* 0x000fe4000bf25270 */
[----:B------:R-:W-:Y:S02]  /*1800*/  USEL UR9, URZ, 0x1, UP0 ;  /* 0x000000013f097887 */ /* 0x000fe40008000000 */
[----:B------:R-:W-:-:S02]  /*1810*/  USEL UR4, UR4, URZ, UP0 ;  /* 0x0000003f04047287 */ /* 0x000fc40008000000 */
[----:B------:R-:W-:Y:S02]  /*1820*/  USEL UR5, UR5, URZ, UP1 ;  /* 0x0000003f05057287 */ /* 0x000fe40008800000 */
[----:B------:R-:W-:Y:S01]  /*1830*/  UPLOP3.LUT UP0, UPT, UPT, UPT, UPT, 0x80, 0x0 ;  /* 0x000000000000789c */ /* 0x000fe20003f0f070 */
[----:B------:R-:W-:Y:S01]  /*1840*/  LOP3.LUT R5, R5, UR9, RZ, 0x3c, !PT ;  /* 0x0000000905057c12 */ /* 0x000fe2000f8e3cff */
[----:B------:R-:W-:Y:S09]  /*1850*/  @P1 BRA `(.L_x_18) ;  /* 0xfffffff800601947 */ /* 0x000ff2000383ffff */
.L_x_13:
[----:B------:R-:W-:Y:S02]  /*1860*/  WARPGROUP.DEPBAR.LE gsb0, 0x0 ;  /* 0x00008000000079c5 */ /* 0x000fe40000010000 */
[----:B------:R-:W-:Y:S05]  /*1870*/  @!P0 BRA `(.L_x_19) ;  /* 0x0000000000448947 */ /* 0x000fea0003800000 */
[----:B------:R-:W-:-:S04]  /*1880*/  LOP3.LUT R2, R0, 0x1, RZ, 0xfc, !PT ;  /* 0x0000000100027812 */ /* 0x000fc800078efcff */
[----:B------:R-:W-:-:S13]  /*1890*/  ISETP.NE.AND P0, PT, R2, 0x3, PT ;  /* 0x000000030200780c */ /* 0x000fda0003f05270 */
[----:B------:R-:W-:Y:S05]  /*18a0*/  @!P0 BRA `(.L_x_20) ;  /* 0x0000000000048947 */ /* 0x000fea0003800000 */
[----:B------:R-:W-:Y:S01]  /*18b0*/  BPT.TRAP 0x1 ;  /* 0x000000040000795c */ /* 0x000fe20000300000 */
.L_x_20:
[----:B------:R-:W2:Y:S01]  /*18c0*/  S2R R5, SR_CgaCtaId ;  /* 0x0000000000057919 */ /* 0x000ea20000008800 */
[----:B-1----:R-:W-:Y:S01]  /*18d0*/  IMAD.WIDE.U32 R2, R4, -0x33333333, RZ ;  /* 0xcccccccd04027825 */ /* 0x002fe200078e00ff */
[----:B------:R-:W-:Y:S02]  /*18e0*/  MOV R2, 0x400 ;  /* 0x0000040000027802 */ /* 0x000fe40000000f00 */
[----:B------:R-:W-:Y:S02]  /*18f0*/  ISETP.GT.U32.AND P0, PT, R0, 0x1, PT ;  /* 0x000000010000780c */ /* 0x000fe40003f04070 */
[----:B------:R-:W-:-:S05]  /*1900*/  SHF.R.U32.HI R3, RZ, 0x2, R3 ;  /* 0x00000002ff037819 */ /* 0x000fca0000011603 */
[----:B------:R-:W-:Y:S01]  /*1910*/  IMAD R4, R3, -0x5, R4 ;  /* 0xfffffffb03047824 */ /* 0x000fe200078e0204 */
[----:B--2---:R-:W-:-:S05]  /*1920*/  LEA R5, R5, R2, 0x18 ;  /* 0x0000000205057211 */ /* 0x004fca00078ec0ff */
[----:B------:R-:W-:-:S04]  /*1930*/  IMAD R4, R4, 0x8, R5 ;  /* 0x0000000804047824 */ /* 0x000fc800078e0205 */
[----:B------:R-:W-:-:S05]  /*1940*/  VIADD R4, R4, 0x32028 ;  /* 0x0003202804047836 */ /* 0x000fca0000000000 */
[----:B------:R-:W-:-:S04]  /*1950*/  PRMT R4, RZ, 0x654, R4 ;  /* 0x00000654ff047816 */ /* 0x000fc80000000004 */
[----:B------:R2:W-:Y:S01]  /*1960*/  SYNCS.ARRIVE.TRANS64.RED.A1T0 RZ, [R4+URZ], RZ ;  /* 0x000000ff04ff79a7 */ /* 0x0005e2000810043f */
[----:B------:R-:W-:Y:S05]  /*1970*/  @P0 BRA `(.L_x_19) ;  /* 0x0000000000040947 */ /* 0x000fea0003800000 */
[----:B------:R-:W-:Y:S01]  /*1980*/  BPT.TRAP 0x1 ;  /* 0x000000040000795c */ /* 0x000fe20000300000 */
.L_x_19:
[----:B-1----:R-:W1:Y:S01]  /*1990*/  S2R R3, SR_TID.X ;  /* 0x0000000000037919 */ /* 0x002e620000002100 */
[----:B------:R-:W-:Y:S01]  /*19a0*/  ULDC.64 UR4, c[0x0][0x280] ;  /* 0x0000a00000047ab9 */ /* 0x000fe20000000a00 */
[----:B--2---:R-:W2:Y:S01]  /*19b0*/  S2R R4, SR_CTAID.Y ;  /* 0x0000000000047919 */ /* 0x004ea20000002600 */
[----:B------:R-:W0:Y:S01]  /*19c0*/  S2R R9, SR_CTAID.X ;  /* 0x0000000000097919 */ /* 0x000e220000002500 */
[----:B-1----:R-:W-:-:S04]  /*19d0*/  SHF.R.S32.HI R0, RZ, 0x1f, R3 ;  /* 0x0000001fff007819 */ /* 0x002fc80000011403 */
[----:B------:R-:W-:Y:S01]  /*19e0*/  LEA.HI R0, R0, R3, RZ, 0x7 ;  /* 0x0000000300007211 */ /* 0x000fe200078f38ff */
[----:B--2---:R-:W-:-:S03]  /*19f0*/  IMAD.SHL.U32 R4, R4, 0x40, RZ ;  /* 0x0000004004047824 */ /* 0x004fc600078e00ff */
[----:B------:R-:W-:Y:S01]  /*1a00*/  LOP3.LUT R0, R0, 0xffffff80, RZ, 0xc0, !PT ;  /* 0xffffff8000007812 */ /* 0x000fe200078ec0ff */
[----:B0-----:R-:W-:Y:S01]  /*1a10*/  IMAD.SHL.U32 R10, R9, 0x100, RZ ;  /* 0x00000100090a7824 */ /* 0x001fe200078e00ff */
[----:B------:R-:W-:-:S03]  /*1a20*/  ISETP.GE.AND P0, PT, R4, UR5, PT ;  /* 0x0000000504007c0c */ /* 0x000fc6000bf06270 */
[----:B------:R-:W-:Y:S01]  /*1a30*/  IMAD.IADD R0, R3, 0x1, -R0 ;  /* 0x0000000103007824 */ /* 0x000fe200078e0a00 */
[----:B------:R-:W-:-:S04]  /*1a40*/  ISETP.GE.OR P0, PT, R10, UR4, P0 ;  /* 0x000000040a007c0c */ /* 0x000fc80008706670 */
[----:B------:R-:W-:-:S04]  /*1a50*/  SHF.R.S32.HI R3, RZ, 0x1f, R0 ;  /* 0x0000001fff037819 */ /* 0x000fc80000011400 */
[----:B------:R-:W-:-:S04]  /*1a60*/  LEA.HI R2, R3, R0, RZ, 0x2 ;  /* 0x0000000003027211 */ /* 0x000fc800078f10ff */
[--C-:B------:R-:W-:Y:S02]  /*1a70*/  SHF.R.S32.HI R6, RZ, 0x2, R2.reuse ;  /* 0x00000002ff067819 */ /* 0x100fe40000011402 */
[----:B------:R-:W-:-:S04]  /*1a80*/  SHF.R.S32.HI R5, RZ, 0x1f, R2 ;  /* 0x0000001fff057819 */ /* 0x000fc80000011402 */
[----:B------:R-:W-:-:S04]  /*1a90*/  LEA.HI R5, R5, R6, RZ, 0x3 ;  /* 0x0000000605057211 */ /* 0x000fc800078f18ff */
[----:B------:R-:W-:Y:S01]  /*1aa0*/  LOP3.LUT R7, R5, 0xfffffff8, RZ, 0xc0, !PT ;  /* 0xfffffff805077812 */ /* 0x000fe200078ec0ff */
[----:B------:R-:W-:Y:S06]  /*1ab0*/  @P0 EXIT ;  /* 0x000000000000094d */ /* 0x000fec0003800000 */
[----:B------:R-:W0:Y:S01]  /*1ac0*/  LDC.64 R12, c[0x0][0x658] ;  /* 0x00019600ff0c7b82 */ /* 0x000e220000000a00 */
[----:B------:R-:W-:Y:S01]  /*1ad0*/  LOP3.LUT R5, R2, 0x7ffffffc, RZ, 0xc0, !PT ;  /* 0x7ffffffc02057812 */ /* 0x000fe200078ec0ff */
[----:B------:R-:W-:Y:S01]  /*1ae0*/  IMAD.IADD R2, R6, 0x1, -R7 ;  /* 0x0000000106027824 */ /* 0x000fe200078e0a07 */
[----:B------:R-:W-:Y:S02]  /*1af0*/  LEA.HI R6, R3, R0, RZ, 0x5 ;  /* 0x0000000003067211 */ /* 0x000fe400078f28ff */
[----:B---3-5:R-:W-:Y:S01]  /*1b00*/  FSETP.NEU.AND P1, PT, R14, RZ, PT ;  /* 0x000000ff0e00720b */ /* 0x028fe20003f2d000 */
[----:B------:R-:W-:Y:S01]  /*1b10*/  IMAD.IADD R5, R0, 0x1, -R5 ;  /* 0x0000000100057824 */ /* 0x000fe200078e0a05 */
[----:B------:R-:W-:Y:S02]  /*1b20*/  SHF.R.S32.HI R3, RZ, 0x1f, R2 ;  /* 0x0000001fff037819 */ /* 0x000fe40000011402 */
[----:B----4-:R-:W-:Y:S01]  /*1b30*/  SHF.R.S32.HI R15, RZ, 0x5, R6 ;  /* 0x00000005ff0f7819 */ /* 0x010fe20000011406 */
[----:B------:R-:W-:-:S02]  /*1b40*/  IMAD.SHL.U32 R5, R5, 0x2, RZ ;  /* 0x0000000205057824 */ /* 0x000fc400078e00ff */
[----:B------:R-:W-:-:S03]  /*1b50*/  IMAD.WIDE R8, R9, 0x100, R2 ;  /* 0x0000010009087825 */ /* 0x000fc600078e0202 */
[----:B------:R-:W-:Y:S01]  /*1b60*/  SHF.R.S32.HI R7, RZ, 0x1f, R5 ;  /* 0x0000001fff077819 */ /* 0x000fe20000011405 */
[C---:B------:R-:W-:Y:S01]  /*1b70*/  IMAD R3, R15.reuse, -0x10, -R10 ;  /* 0xfffffff00f037824 */ /* 0x040fe200078e0a0a */
[C---:B------:R-:W-:Y:S01]  /*1b80*/  IADD3 R6, P0, R4.reuse, R5, RZ ;  /* 0x0000000504067210 */ /* 0x040fe20007f1e0ff */
[----:B------:R-:W-:Y:S01]  /*1b90*/  IMAD.WIDE R8, R15, 0x10, R8 ;  /* 0x000000100f087825 */ /* 0x000fe200078e0208 */
[----:B------:R-:W-:Y:S02]  /*1ba0*/  IADD3 R10, -R5, UR5, -R4 ;  /* 0x00000005050a7c10 */ /* 0x000fe4000fffe904 */
[----:B------:R-:W-:Y:S02]  /*1bb0*/  LEA.HI.X.SX32 R7, R4, R7, 0x1, P0 ;  /* 0x0000000704077211 */ /* 0x000fe400000f0eff */
[----:B------:R-:W-:Y:S01]  /*1bc0*/  IADD3 R0, R3, UR4, -R2 ;  /* 0x0000000403007c10 */ /* 0x000fe2000fffe802 */
[-C--:B0-----:R-:W-:Y:S01]  /*1bd0*/  IMAD R2, R9, R12.reuse, RZ ;  /* 0x0000000c09027224 */ /* 0x081fe200078e02ff */
[----:B------:R-:W-:Y:S01]  /*1be0*/  ISETP.GT.AND P3, PT, R10, RZ, PT ;  /* 0x000000ff0a00720c */ /* 0x000fe20003f64270 */
[----:B------:R-:W-:Y:S01]  /*1bf0*/  IMAD.WIDE.U32 R18, R8, R12, R6 ;  /* 0x0000000c08127225 */ /* 0x000fe200078e0006 */
[----:B------:R-:W-:-:S02]  /*1c00*/  SHF.L.U64.HI R15, R12, 0x3, R13 ;  /* 0x000000030c0f7819 */ /* 0x000fc4000001020d */
[----:B------:R-:W-:Y:S01]  /*1c10*/  P2R R3, PR, RZ, 0x8 ;  /* 0x00000008ff037803 */ /* 0x000fe20000000000 */
[----:B------:R-:W-:Y:S01]  /*1c20*/  IMAD R21, R8, R13, R2 ;  /* 0x0000000d08157224 */ /* 0x000fe200078e0202 */
[----:B------:R-:W-:Y:S01]  /*1c30*/  ISETP.GT.AND P0, PT, R0, RZ, P3 ;  /* 0x000000ff0000720c */ /* 0x000fe20001f04270 */
[----:B------:R-:W-:Y:S02]  /*1c40*/  IMAD.SHL.U32 R16, R12, 0x8, RZ ;  /* 0x000000080c107824 */ /* 0x000fe400078e00ff */
[----:B------:R-:W-:Y:S01]  /*1c50*/  IMAD.IADD R21, R19, 0x1, R21 ;  /* 0x0000000113157824 */ /* 0x000fe200078e0215 */
[----:B------:R-:W-:Y:S09]  /*1c60*/  @!P1 BRA `(.L_x_21) ;  /* 0x0000006c00cc9947 */ /* 0x000ff20003800000 */
[----:B------:R-:W-:Y:S01]  /*1c70*/  ULDC.64 UR4, c[0x0][0x630] ;  /* 0x00018c0000047ab9 */ /* 0x000fe20000000a00 */
[----:B------:R-:W-:Y:S01]  /*1c80*/  ULDC.64 UR8, c[0x0][0x628] ;  /* 0x00018a0000087ab9 */ /* 0x000fe20000000a00 */
[----:B------:R-:W-:Y:S01]  /*1c90*/  IMAD R17, R9, UR4, RZ ;  /* 0x0000000409117c24 */ /* 0x000fe2000f8e02ff */
[----:B------:R-:W-:Y:S01]  /*1ca0*/  ULDC.64 UR6, c[0x0][0x650] ;  /* 0x0001940000067ab9 */ /* 0x000fe20000000a00 */
[----:B------:R-:W-:-:S04]  /*1cb0*/  IMAD.WIDE.U32 R2, R8, UR4, R6 ;  /* 0x0000000408027c25 */ /* 0x000fc8000f8e0006 */
[----:B------:R-:W-:Y:S01]  /*1cc0*/  IMAD R17, R8, UR5, R17 ;  /* 0x0000000508117c24 */ /* 0x000fe2000f8e0211 */
[----:B------:R-:W-:-:S03]  /*1cd0*/  LEA R4, P1, R2, UR8, 0x1 ;  /* 0x0000000802047c11 */ /* 0x000fc6000f8208ff */
[----:B------:R-:W-:-:S05]  /*1ce0*/  IMAD.IADD R3, R3, 0x1, R17 ;  /* 0x0000000103037824 */ /* 0x000fca00078e0211 */
[----:B------:R-:W-:-:S05]  /*1cf0*/  LEA.HI.X R5, R2, UR9, R3, 0x1, P1 ;  /* 0x0000000902057c11 */ /* 0x000fca00088f0c03 */
[----:B------:R-:W2:Y:S01]  /*1d00*/  @P0 LDG.E.LTC128B.U16 R19, desc[UR16][R4.64] ;  /* 0x0000001004130981 */ /* 0x000ea2000c1e1520 */
[----:B------:R-:W-:Y:S01]  /*1d10*/  ISETP.GT.AND P6, PT, R10, 0x1, PT ;  /* 0x000000010a00780c */ /* 0x000fe20003fc4270 */
[----:B------:R-:W-:Y:S01]  /*1d20*/  BSSY B0, `(.L_x_22) ;  /* 0x000000e000007945 */ /* 0x000fe20003800000 */
[----:B------:R-:W-:Y:S02]  /*1d30*/  LEA R2, P2, R18, UR6, 0x1 ;  /* 0x0000000612027c11 */ /* 0x000fe4000f8408ff */
[----:B------:R-:W-:Y:S01]  /*1d40*/  ISETP.GT.AND P1, PT, R0, RZ, P6 ;  /* 0x000000ff0000720c */ /* 0x000fe20003724270 */
[----:B--2---:R-:W-:-:S04]  /*1d50*/  IMAD.U32 R3, R19, 0x10000, RZ ;  /* 0x0001000013037824 */ /* 0x004fc800078e00ff */
[----:B------:R-:W-:-:S04]  /*1d60*/  FMUL R3, R3, R14 ;  /* 0x0000000e03037220 */ /* 0x000fc80000400000 */
[----:B------:R-:W-:-:S05]  /*1d70*/  FFMA R3, R120, R11, R3 ;  /* 0x0000000b78037223 */ /* 0x000fca0000000003 */
[----:B------:R-:W-:Y:S02]  /*1d80*/  F2FP.BF16.F32.PACK_AB R20, RZ, R3 ;  /* 0x00000003ff14723e */ /* 0x000fe400000010ff */
[----:B------:R-:W-:Y:S02]  /*1d90*/  P2R R3, PR, RZ, 0x40 ;  /* 0x00000040ff037803 */ /* 0x000fe40000000000 */
[----:B------:R-:W-:Y:S02]  /*1da0*/  LEA.HI.X R3, R18, UR7, R21, 0x1, P2 ;  /* 0x0000000712037c11 */ /* 0x000fe400090f0c15 */
[----:B------:R-:W-:Y:S02]  /*1db0*/  PRMT R18, R20, 0x7610, R18 ;  /* 0x0000761014127816 */ /* 0x000fe40000000012 */
[----:B------:R-:W-:-:S03]  /*1dc0*/  PRMT R20, R19, 0x7610, R20 ;  /* 0x0000761013147816 */ /* 0x000fc60000000014 */
[----:B------:R0:W-:Y:S01]  /*1dd0*/  @P0 STG.E.U16 desc[UR16][R2.64], R18 ;  /* 0x0000001202000986 */ /* 0x0001e2000c101510 */
[----:B------:R-:W-:Y:S05]  /*1de0*/  @!P1 BRA `(.L_x_23) ;  /* 0x0000000000049947 */ /* 0x000fea0003800000 */
[----:B------:R1:W5:Y:S02]  /*1df0*/  LDG.E.LTC128B.U16 R20, desc[UR16][R4.64+0x2] ;  /* 0x0000021004147981 */ /* 0x000364000c1e1520 */
.L_x_23:
[----:B------:R-:W-:Y:S05]  /*1e00*/  BSYNC B0 ;  /* 0x0000000000007941 */ /* 0x000fea0003800000 */
.L_x_22:
[----:B------:R-:W-:Y:S01]  /*1e10*/  USHF.L.U32 UR6, UR4, 0x3, URZ ;  /* 0x0000000304067899 */ /* 0x000fe2000800063f */
[----:B-----5:R-:W-:Y:S01]  /*1e20*/  IMAD.U32 R9, R20, 0x10000, RZ ;  /* 0x0001000014097824 */ /* 0x020fe200078e00ff */
[----:B------:R-:W-:Y:S01]  /*1e30*/  USHF.L.U64.HI UR7, UR4, 0x3, UR5 ;  /* 0x0000000304077899 */ /* 0x000fe20008010205 */
[----:B------:R-:W-:Y:S02]  /*1e40*/  ISETP.GT.AND P0, PT, R0, 0x8, P3 ;  /* 0x000000080000780c */ /* 0x000fe40001f04270 */
[----:B------:R-:W-:Y:S01]  /*1e50*/  FMUL R22, R9, R14 ;  /* 0x0000000e09167220 */ /* 0x000fe20000400000 */
[----:B0-----:R-:W-:Y:S02]  /*1e60*/  IMAD.U32 R18, RZ, RZ, UR6 ;  /* 0x00000006ff127e24 */ /* 0x001fe4000f8e00ff */
[----:B------:R-:W-:Y:S02]  /*1e70*/  IMAD.U32 R19, RZ, RZ, UR7 ;  /* 0x00000007ff137e24 */ /* 0x000fe4000f8e00ff */
[----:B------:R-:W-:Y:S01]  /*1e80*/  FFMA R22, R121, R11, R22 ;  /* 0x0000000b79167223 */ /* 0x000fe20000000016 */
[----:B------:R-:W-:-:S04]  /*1e90*/  IMAD.WIDE.U32 R8, R8, UR4, R18 ;  /* 0x0000000408087c25 */ /* 0x000fc8000f8e0012 */
[----:B------:R-:W-:Y:S02]  /*1ea0*/  F2FP.BF16.F32.PACK_AB R22, RZ, R22 ;  /* 0x00000016ff16723e */ /* 0x000fe400000010ff */
[----:B------:R-:W-:-:S03]  /*1eb0*/  IADD3 R6, P2, R6, R8, RZ ;  /* 0x0000000806067210 */ /* 0x000fc60007f5e0ff */
[----:B------:R0:W-:Y:S01]  /*1ec0*/  @P1 STG.E.U16 desc[UR16][R2.64+0x2], R22 ;  /* 0x0000021602001986 */ /* 0x0001e2000c101510 */
[----:B------:R-:W-:Y:S02]  /*1ed0*/  IADD3.X R7, R7, R17, R9, P2, !PT ;  /* 0x0000001107077210 */ /* 0x000fe400017fe409 */
[----:B------:R-:W-:-:S04]  /*1ee0*/  LEA R8, P2, R6, UR8, 0x1 ;  /* 0x0000000806087c11 */ /* 0x000fc8000f8408ff */
[----:B------:R-:W-:-:S05]  /*1ef0*/  LEA.HI.X R9, R6, UR9, R7, 0x1, P2 ;  /* 0x0000000906097c11 */ /* 0x000fca00090f0c07 */
[----:B------:R-:W2:Y:S01]  /*1f00*/  @P0 LDG.E.LTC128B.U16 R20, desc[UR16][R8.64] ;  /* 0x0000001008140981 */ /* 0x000ea2000c1e1520 */
[C---:B------:R-:W-:Y:S01]  /*1f10*/  SHF.L.U64.HI R15, R16.reuse, 0x1, R15 ;  /* 0x00000001100f7819 */ /* 0x040fe2000001020f */
[----:B------:R-:W-:Y:S01]  /*1f20*/  BSSY B0, `(.L_x_24) ;  /* 0x000000b000007945 */ /* 0x000fe20003800000 */
[----:B------:R-:W-:Y:S02]  /*1f30*/  LEA R6, P2, R16, R2, 0x1 ;  /* 0x0000000210067211 */ /* 0x000fe400078408ff */
[----:B------:R-:W-:Y:S01]  /*1f40*/  ISETP.GT.AND P1, PT, R0, 0x8, P6 ;  /* 0x000000080000780c */ /* 0x000fe20003724270 */
[----:B--2---:R-:W-:-:S04]  /*1f50*/  IMAD.U32 R7, R20, 0x10000, RZ ;  /* 0x0001000014077824 */ /* 0x004fc800078e00ff */
[----:B------:R-:W-:-:S04]  /*1f60*/  FMUL R7, R7, R14 ;  /* 0x0000000e07077220 */ /* 0x000fc80000400000 */
[----:B------:R-:W-:-:S05]  /*1f70*/  FFMA R7, R122, R11, R7 ;  /* 0x0000000b7a077223 */ /* 0x000fca0000000007 */
[----:B------:R-:W-:Y:S01]  /*1f80*/  F2FP.BF16.F32.PACK_AB R16, RZ, R7 ;  /* 0x00000007ff10723e */ /* 0x000fe200000010ff */
[----:B------:R-:W-:-:S05]  /*1f90*/  IMAD.X R7, R15, 0x1, R3, P2 ;  /* 0x000000010f077824 */ /* 0x000fca00010e0603 */
[----:B------:R0:W-:Y:S01]  /*1fa0*/  @P0 STG.E.U16 desc[UR16][R6.64], R16 ;  /* 0x0000001006000986 */ /* 0x0001e2000c101510 */
[----:B------:R-:W-:Y:S05]  /*1fb0*/  @!P1 BRA `(.L_x_25) ;  /* 0x0000000000049947 */ /* 0x000fea0003800000 */
[----:B------:R2:W5:Y:S02]  /*1fc0*/  LDG.E.LTC128B.U16 R20, desc[UR16][R8.64+0x2] ;  /* 0x0000021008147981 */ /* 0x000564000c1e1520 */
.L_x_25:
[----:B------:R-:W-:Y:S05]  /*1fd0*/  BSYNC B0 ;  /* 0x0000000000007941 */ /* 0x000fea0003800000 */
.L_x_24:
[----:B-----5:R-:W-:Y:S01]  /*1fe0*/  IMAD.U32 R15, R20, 0x10000, RZ ;  /* 0x00010000140f7824 */ /* 0x020fe200078e00ff */
[----:B------:R-:W-:Y:S01]  /*1ff0*/  ISETP.GT.AND P3, PT, R10, 0x8, PT ;  /* 0x000000080a00780c */ /* 0x000fe20003f64270 */
[----:B------:R-:W-:Y:S02]  /*2000*/  BSSY B0, `(.L_x_26) ;  /* 0x0000009000007945 */ /* 0x000fe40003800000 */
[----:B0-----:R-:W-:Y:S01]  /*2010*/  FMUL R16, R15, R14 ;  /* 0x0000000e0f107220 */ /* 0x001fe20000400000 */
[----:B------:R-:W-:Y:S02]  /*2020*/  ISETP.GT.AND P0, PT, R0, RZ, P3 ;  /* 0x000000ff0000720c */ /* 0x000fe40001f04270 */
[----:B------:R-:W-:Y:S01]  /*2030*/  P2R R15, PR, RZ, 0x8 ;  /* 0x00000008ff0f7803 */ /* 0x000fe20000000000 */
[----:B------:R-:W-:-:S05]  /*2040*/  FFMA R16, R123, R11, R16 ;  /* 0x0000000b7b107223 */ /* 0x000fca0000000010 */
[----:B------:R-:W-:-:S05]  /*2050*/  F2FP.BF16.F32.PACK_AB R16, RZ, R16 ;  /* 0x00000010ff10723e */ /* 0x000fca00000010ff */
[----:B------:R0:W-:Y:S01]  /*2060*/  @P1 STG.E.U16 desc[UR16][R6.64+0x2], R16 ;  /* 0x0000021006001986 */ /* 0x0001e2000c101510 */
[----:B------:R-:W-:Y:S05]  /*2070*/  @!P0 BRA `(.L_x_27) ;  /* 0x0000000000048947 */ /* 0x000fea0003800000 */
[----:B------:R3:W5:Y:S02]  /*2080*/  LDG.E.LTC128B.U16 R20, desc[UR16][R4.64+0x10] ;  /* 0x0000101004147981 */ /* 0x000764000c1e1520 */
.L_x_27:
[----:B------:R-:W-:Y:S05]  /*2090*/  BSYNC B0 ;  /* 0x0000000000007941 */ /* 0x000fea0003800000 */
.L_x_26:
[----:B-----5:R-:W-:Y:S01]  /*20a0*/  IMAD.U32 R15, R20, 0x10000, RZ ;  /* 0x00010000140f7824 */ /* 0x020fe200078e00ff */
[----:B------:R-:W-:Y:S01]  /*20b0*/  ISETP.GT.AND P2, PT, R10, 0x9, PT ;  /* 0x000000090a00780c */ /* 0x000fe20003f44270 */
[----:B------:R-:W-:Y:S02]  /*20c0*/  BSSY B0, `(.L_x_28) ;  /* 0x0000009000007945 */ /* 0x000fe40003800000 */
[----:B------:R-:W-:Y:S01]  /*20d0*/  FMUL R15, R15, R14 ;  /* 0x0000000e0f0f7220 */ /* 0x000fe20000400000 */
[----:B------:R-:W-:Y:S02]  /*20e0*/  ISETP.GT.AND P1, PT, R0, RZ, P2 ;  /* 0x000000ff0000720c */ /* 0x000fe40001724270 */
[----:B0-----:R-:W-:Y:S01]  /*20f0*/  P2R R16, PR, RZ, 0x4 ;  /* 0x00000004ff107803 */ /* 0x001fe20000000000 */
[----:B------:R-:W-:-:S05]  /*2100*/  FFMA R15, R124, R11, R15 ;  /* 0x0000000b7c0f7223 */ /* 0x000fca000000000f */
[----:B------:R-:W-:-:S05]  /*2110*/  F2FP.BF16.F32.PACK_AB R15, RZ, R15 ;  /* 0x0000000fff0f723e */ /* 0x000fca00000010ff */
[----:B------:R0:W-:Y:S01]  /*2120*/  @P0 STG.E.U16 desc[UR16][R2.64+0x10], R15 ;  /* 0x0000100f02000986 */ /* 0x0001e2000c101510 */
[----:B------:R-:W-:Y:S05]  /*2130*/  @!P1 BRA `(.L_x_29) ;  /* 0x0000000000049947 */ /* 0x000fea0003800000 */
[----:B------:R4:W5:Y:S02]  /*2140*/  LDG.E.LTC128B.U16 R20, desc[UR16][R4.64+0x12] ;  /* 0x0000121004147981 */ /* 0x000964000c1e1520 */
.L_x_29:
[----:B------:R-:W-:Y:S05]  /*2150*/  BSYNC B0 ;  /* 0x0000000000007941 */ /* 0x000fea0003800000 */
.L_x_28:
[----:B0----5:R-:W-:Y:S01]  /*2160*/  IMAD.U32 R15, R20, 0x10000, RZ ;  /* 0x00010000140f7824 */ /* 0x021fe200078e00ff */
[----:B------:R-:W-:Y:S01]  /*2170*/  ISETP.GT.AND P0, PT, R0, 0x8, P3 ;  /* 0x000000080000780c */ /* 0x000fe20001f04270 */
[----:B------:R-:W-:Y:S02]  /*2180*/  BSSY B0, `(.L_x_30) ;  /* 0x0000007000007945 */ /* 0x000fe40003800000 */
[----:B------:R-:W-:-:S04]  /*2190*/  FMUL R16, R15, R14 ;  /* 0x0000000e0f107220 */ /* 0x000fc80000400000 */
[----:B------:R-:W-:-:S05]  /*21a0*/  FFMA R16, R125, R11, R16 ;  /* 0x0000000b7d107223 */ /* 0x000fca0000000010 */
[----:B------:R-:W-:-:S05]  /*21b0*/  F2FP.BF16.F32.PACK_AB R16, RZ, R16 ;  /* 0x00000010ff10723e */ /* 0x000fca00000010ff */
[----:B------:R0:W-:Y:S01]  /*21c0*/  @P1 STG.E.U16 desc[UR16][R2.64+0x12], R16 ;  /* 0x0000121002001986 */ /* 0x0001e2000c101510 */
[----:B------:R-:W-:Y:S05]  /*21d0*/  @!P0 BRA `(.L_x_31) ;  /* 0x0000000000048947 */ /* 0x000fea0003800000 */
[----:B------:R0:W5:Y:S02]  /*21e0*/  LDG.E.LTC128B.U16 R20, desc[UR16][R8.64+0x10] ;  /* 0x0000101008147981 */ /* 0x000164000c1e1520 */
.L_x_31:
[----:B------:R-:W-:Y:S05]  /*21f0*/  BSYNC B0 ;  /* 0x0000000000007941 */ /* 0x000fea0003800000 */
.L_x_30:
[----:B-----5:R-:W-:Y:S01]  /*2200*/  IMAD.U32 R15, R20, 0x10000, RZ ;  /* 0x00010000140f7824 */ /* 0x020fe200078e00ff */
        /* <DEDUP_REMOVED lines=8> */
.L_x_33:
[----:B------:R-:W-:Y:S05]  /*2290*/  BSYNC B0 ;  /* 0x0000000000007941 */ /* 0x000fea0003800000 */
.L_x_32:
[----:B0----5:R-:W-:Y:S01]  /*22a0*/  IMAD.U32 R15, R20, 0x10000, RZ ;  /* 0x00010000140f7824 */ /* 0x021fe200078e00ff */
[----:B------:R-:W-:Y:S01]  /*22b0*/  ISETP.GT.AND P2, PT, R10, 0x10, PT ;  /* 0x000000100a00780c */ /* 0x000fe20003f44270 */
[----:B------:R-:W-:Y:S02]  /*22c0*/  BSSY B0, `(.L_x_34) ;  /* 0x0000009000007945 */ /* 0x000fe40003800000 */
[----:B------:R-:W-:Y:S01]  /*22d0*/  FMUL R16, R15, R14 ;  /* 0x0000000e0f107220 */ /* 0x000fe20000400000 */
[----:B------:R-:W-:Y:S02]  /*22e0*/  ISETP.GT.AND P0, PT, R0, RZ, P2 ;  /* 0x000000ff0000720c */ /* 0x000fe40001704270 */
[----:B------:R-:W-:Y:S01]  /*22f0*/  P2R R15, PR, RZ, 0x4 ;  /* 0x00000004ff0f7803 */ /* 0x000fe20000000000 */
[----:B------:R-:W-:-:S05]  /*2300*/  FFMA R16, R127, R11, R16 ;  /* 0x0000000b7f107223 */ /* 0x000fca0000000010 */
[----:B------:R-:W-:-:S05]  /*2310*/  F2FP.BF16.F32.PACK_AB R16, RZ, R16 ;  /* 0x00000010ff10723e */ /* 0x000fca00000010ff */
[----:B------:R0:W-:Y:S01]  /*2320*/  @P1 STG.E.U16 desc[UR16][R6.64+0x12], R16 ;  /* 0x0000121006001986 */ /* 0x0001e2000c101510 */
[----:B------:R-:W-:Y:S05]  /*2330*/  @!P0 BRA `(.L_x_35) ;  /* 0x0000000000048947 */ /* 0x000fea0003800000 */
[----:B------:R0:W5:Y:S02]  /*2340*/  LDG.E.LTC128B.U16 R20, desc[UR16][R4.64+0x20] ;  /* 0x0000201004147981 */ /* 0x000164000c1e1520 */
.L_x_35:
[----:B------:R-:W-:Y:S05]  /*2350*/  BSYNC B0 ;  /* 0x0000000000007941 */ /* 0x000fea0003800000 */
.L_x_34:
[----:B-----5:R-:W-:Y:S01]  /*2360*/  IMAD.U32 R15, R20, 0x10000, RZ ;  /* 0x00010000140f7824 */ /* 0x020fe200078e00ff */
[----:B------:R-:W-:Y:S01]  /*2370*/  ISETP.GT.AND P1, PT, R10, 0x11, PT ;  /* 0x000000110a00780c */ /* 0x000fe20003f24270 */
[----:B------:R-:W-:Y:S02]  /*2380*/  BSSY B0, `(.L_x_36) ;  /* 0x0000009000007945 */ /* 0x000fe40003800000 */
[----:B------:R-:W-:-:S04]  /*2390*/  FMUL R15, R15, R14 ;  /* 0x0000000e0f0f7220 */ /* 0x000fc80000400000 */
[----:B------:R-:W-:-:S05]  /*23a0*/  FFMA R15, R128, R11, R15 ;  /* 0x0000000b800f7223 */ /* 0x000fca000000000f */
[----:B------:R-:W-:-:S05]  /*23b0*/  F2FP.BF16.F32.PACK_AB R15, RZ, R15 ;  /* 0x0000000fff0f723e */ /* 0x000fca00000010ff */
[----:B------:R1:W-:Y:S01]  /*23c0*/  @P0 STG.E.U16 desc[UR16][R2.64+0x20], R15 ;  /* 0x0000200f02000986 */ /* 0x0003e2000c101510 */
[----:B------:R-:W-:Y:S02]  /*23d0*/  ISETP.GT.AND P0, PT, R0, RZ, P1 ;  /* 0x000000ff0000720c */ /* 0x000fe40000f04270 */
[----:B-1----:R-:W-:-:S11]  /*23e0*/  P2R R15, PR, RZ, 0x2 ;  /* 0x00000002ff0f7803 */ /* 0x002fd60000000000 */
[----:B------:R-:W-:Y:S05]  /*23f0*/  @!P0 BRA `(.L_x_37) ;  /* 0x0000000000048947 */ /* 0x000fea0003800000 */
[----:B------:R1:W5:Y:S02]  /*2400*/  LDG.E.LTC128B.U16 R20, desc[UR16][R4.64+0x22] ;  /* 0x0000221004147981 */ /* 0x000364000c1e1520 */
.L_x_37:
[----:B------:R-:W-:Y:S05]  /*2410*/  BSYNC B0 ;  /* 0x0000000000007941 */ /* 0x000fea0003800000 */
.L_x_36:
[----:B-----5:R-:W-:Y:S01]  /*2420*/  IMAD.U32 R15, R20, 0x10000, RZ ;  /* 0x00010000140f7824 */ /* 0x020fe200078e00ff */
[----:B------:R-:W-:Y:S03]  /*2430*/  BSSY B0, `(.L_x_38) ;  /* 0x0000008000007945 */ /* 0x000fe60003800000 */
[----:B0-----:R-:W-:-:S04]  /*2440*/  FMUL R16, R15, R14 ;  /* 0x0000000e0f107220 */ /* 0x001fc80000400000 */
[----:B------:R-:W-:-:S05]  /*2450*/  FFMA R16, R129, R11, R16 ;  /* 0x0000000b81107223 */ /* 0x000fca0000000010 */
[----:B------:R-:W-:-:S05]  /*2460*/  F2FP.BF16.F32.PACK_AB R16, RZ, R16 ;  /* 0x00000010ff10723e */ /* 0x000fca00000010ff */
[----:B------:R0:W-:Y:S01]  /*2470*/  @P0 STG.E.U16 desc[UR16][R2.64+0x22], R16 ;  /* 0x0000221002000986 */ /* 0x0001e2000c101510 */
[----:B------:R-:W-:-:S13]  /*2480*/  ISETP.GT.AND P0, PT, R0, 0x8, P2 ;  /* 0x000000080000780c */ /* 0x000fda0001704270 */
[----:B0-----:R-:W-:Y:S05]  /*2490*/  @!P0 BRA `(.L_x_39) ;  /* 0x0000000000048947 */ /* 0x001fea0003800000 */
[----:B------:R0:W5:Y:S02]  /*24a0*/  LDG.E.LTC128B.U16 R20, desc[UR16][R8.64+0x20] ;  /* 0x0000201008147981 */ /* 0x000164000c1e1520 */
.L_x_39:
[----:B------:R-:W-:Y:S05]  /*24b0*/  BSYNC B0 ;  /* 0x0000000000007941 */ /* 0x000fea0003800000 */
.L_x_38:
[----:B-----5:R-:W-:Y:S01]  /*24c0*/  IMAD.U32 R15, R20, 0x10000, RZ ;  /* 0x00010000140f7824 */ /* 0x020fe200078e00ff */
[----:B------:R-:W-:Y:S03]  /*24d0*/  BSSY B0, `(.L_x_40) ;  /* 0x0000008000007945 */ /* 0x000fe60003800000 */
[----:B------:R-:W-:-:S04]  /*24e0*/  FMUL R15, R15, R14 ;  /* 0x0000000e0f0f7220 */ /* 0x000fc80000400000 */
[----:B------:R-:W-:-:S05]  /*24f0*/  FFMA R15, R130, R11, R15 ;  /* 0x0000000b820f7223 */ /* 0x000fca000000000f */
[----:B------:R-:W-:-:S05]  /*2500*/  F2FP.BF16.F32.PACK_AB R15, RZ, R15 ;  /* 0x0000000fff0f723e */ /* 0x000fca00000010ff */
[----:B------:R0:W-:Y:S01]  /*2510*/  @P0 STG.E.U16 desc[UR16][R6.64+0x20], R15 ;  /* 0x0000200f06000986 */ /* 0x0001e2000c101510 */
[----:B------:R-:W-:-:S13]  /*2520*/  ISETP.GT.AND P0, PT, R0, 0x8, P1 ;  /* 0x000000080000780c */ /* 0x000fda0000f04270 */
[----:B0-----:R-:W-:Y:S05]  /*2530*/  @!P0 BRA `(.L_x_41) ;  /* 0x0000000000048947 */ /* 0x001fea0003800000 */
[----:B------:R0:W5:Y:S02]  /*2540*/  LDG.E.LTC128B.U16 R20, desc[UR16][R8.64+0x22] ;  /* 0x0000221008147981 */ /* 0x000164000c1e1520 */
.L_x_41:
[----:B------:R-:W-:Y:S05]  /*2550*/  BSYNC B0 ;  /* 0x0000000000007941 */ /* 0x000fea0003800000 */
.L_x_40:
[----:B-----5:R-:W-:Y:S01]  /*2560*/  IMAD.U32 R15, R20, 0x10000, RZ ;  /* 0x00010000140f7824 */ /* 0x020fe200078e00ff */
[C---:B------:R-:W-:Y:S01]  /*2570*/  SHF.L.U64.HI R21, R12.reuse, 0x7, R13 ;  /* 0x000000070c157819 */ /* 0x040fe2000001020d */
[----:B------:R-:W-:Y:S01]  /*2580*/  IMAD.SHL.U32 R17, R12, 0x80, RZ ;  /* 0x000000800c117824 */ /* 0x000fe200078e00ff */
[----:B------:R-:W-:Y:S01]  /*2590*/  ISETP.GT.AND P2, PT, R10, 0x18, PT ;  /* 0x000000180a00780c */ /* 0x000fe20003f44270 */
[----:B------:R-:W-:Y:S01]  /*25a0*/  FMUL R16, R15, R14 ;  /* 0x0000000e0f107220 */ /* 0x000fe20000400000 */
[----:B------:R-:W-:Y:S02]  /*25b0*/  BSSY B0, `(.L_x_42) ;  /* 0x000000d000007945 */ /* 0x000fe40003800000 */
[----:B------:R-:W-:Y:S01]  /*25c0*/  LOP3.LUT R15, R17, 0x2, RZ, 0xfc, !PT ;  /* 0x00000002110f7812 */ /* 0x000fe200078efcff */
[----:B------:R-:W-:-:S05]  /*25d0*/  FFMA R16, R131, R11, R16 ;  /* 0x0000000b83107223 */ /* 0x000fca0000000010 */
[----:B------:R-:W-:-:S05]  /*25e0*/  F2FP.BF16.F32.PACK_AB R16, RZ, R16 ;  /* 0x00000010ff10723e */ /* 0x000fca00000010ff */
[----:B------:R1:W-:Y:S01]  /*25f0*/  @P0 STG.E.U16 desc[UR16][R6.64+0x22], R16 ;  /* 0x0000221006000986 */ /* 0x0003e2000c101510 */
[----:B------:R-:W-:-:S05]  /*2600*/  IADD3 R124, P0, R15, R2, RZ ;  /* 0x000000020f7c7210 */ /* 0x000fca0007f1e0ff */
[----:B------:R-:W-:Y:S01]  /*2610*/  IMAD.X R125, R21, 0x1, R3, P0 ;  /* 0x00000001157d7824 */ /* 0x000fe200000e0603 */
[----:B------:R-:W-:-:S05]  /*2620*/  IADD3 R12, P0, R17, R2, RZ ;  /* 0x00000002110c7210 */ /* 0x000fca0007f1e0ff */
[----:B------:R-:W-:Y:S01]  /*2630*/  IMAD.X R13, R21, 0x1, R3, P0 ;  /* 0x00000001150d7824 */ /* 0x000fe200000e0603 */
[----:B------:R-:W-:Y:S02]  /*2640*/  ISETP.GT.AND P0, PT, R0, RZ, P2 ;  /* 0x000000ff0000720c */ /* 0x000fe40001704270 */
[----:B-1----:R-:W-:-:S11]  /*2650*/  P2R R16, PR, RZ, 0x4 ;  /* 0x00000004ff107803 */ /* 0x002fd60000000000 */
[----:B------:R-:W-:Y:S05]  /*2660*/  @!P0 BRA `(.L_x_43) ;  /* 0x0000000000048947 */ /* 0x000fea0003800000 */
[----:B------:R1:W5:Y:S02]  /*2670*/  LDG.E.LTC128B.U16 R20, desc[UR16][R4.64+0x30] ;  /* 0x0000301004147981 */ /* 0x000364000c1e1520 */
.L_x_43:
[----:B------:R-:W-:Y:S05]  /*2680*/  BSYNC B0 ;  /* 0x0000000000007941 */ /* 0x000fea0003800000 */
.L_x_42:
[----:B-----5:R-:W-:Y:S01]  /*2690*/  IMAD.U32 R19, R20, 0x10000, RZ ;  /* 0x0001000014137824 */ /* 0x020fe200078e00ff */
[----:B------:R-:W-:Y:S01]  /*26a0*/  ISETP.GT.AND P1, PT, R10, 0x19, PT ;  /* 0x000000190a00780c */ /* 0x000fe20003f24270 */
[----:B------:R-:W-:Y:S02]  /*26b0*/  BSSY B0, `(.L_x_44) ;  /* 0x0000009000007945 */ /* 0x000fe40003800000 */
[----:B------:R-:W-:Y:S01]  /*26c0*/  FMUL R19, R19, R14 ;  /* 0x0000000e13137220 */ /* 0x000fe20000400000 */
[----:B------:R-:W-:-:S03]  /*26d0*/  P2R R16, PR, RZ, 0x2 ;  /* 0x00000002ff107803 */ /* 0x000fc60000000000 */
[----:B------:R-:W-:-:S05]  /*26e0*/  FFMA R19, R132, R11, R19 ;  /* 0x0000000b84137223 */ /* 0x000fca0000000013 */
[----:B------:R-:W-:-:S05]  /*26f0*/  F2FP.BF16.F32.PACK_AB R19, RZ, R19 ;  /* 0x00000013ff13723e */ /* 0x000fca00000010ff */
[----:B------:R0:W-:Y:S01]  /*2700*/  @P0 STG.E.U16 desc[UR16][R2.64+0x30], R19 ;  /* 0x0000301302000986 */ /* 0x0001e2000c101510 */
[----:B------:R-:W-:-:S13]  /*2710*/  ISETP.GT.AND P0, PT, R0, RZ, P1 ;  /* 0x000000ff0000720c */ /* 0x000fda0000f04270 */
[----:B0-----:R-:W-:Y:S05]  /*2720*/  @!P0 BRA `(.L_x_45) ;  /* 0x0000000000048947 */ /* 0x001fea0003800000 */
[----:B------:R0:W5:Y:S02]  /*2730*/  LDG.E.LTC128B.U16 R20, desc[UR16][R4.64+0x32] ;  /* 0x0000321004147981 */ /* 0x000164000c1e1520 */
.L_x_45:
[----:B------:R-:W-:Y:S05]  /*2740*/  BSYNC B0 ;  /* 0x0000000000007941 */ /* 0x000fea0003800000 */
.L_x_44:
        /* <DEDUP_REMOVED lines=9> */
.L_x_47:
[----:B------:R-:W-:Y:S05]  /*27e0*/  BSYNC B0 ;  /* 0x0000000000007941 */ /* 0x000fea0003800000 */
.L_x_46:
        /* <DEDUP_REMOVED lines=9> */
.L_x_49:
[----:B------:R-:W-:Y:S05]  /*2880*/  BSYNC B0 ;  /* 0x0000000000007941 */ /* 0x000fea0003800000 */
.L_x_48:
        /* <DEDUP_REMOVED lines=11> */
.L_x_51:
[----:B------:R-:W-:Y:S05]  /*2940*/  BSYNC B0 ;  /* 0x0000000000007941 */ /* 0x000fea0003800000 */
.L_x_50:
        /* <DEDUP_REMOVED lines=11> */
.L_x_53:
[----:B------:R-:W-:Y:S05]  /*2a00*/  BSYNC B0 ;  /* 0x0000000000007941 */ /* 0x000fea0003800000 */
.L_x_52:
        /* <DEDUP_REMOVED lines=9> */
.L_x_55:
[----:B------:R-:W-:Y:S05]  /*2aa0*/  BSYNC B0 ;  /* 0x0000000000007941 */ /* 0x000fea0003800000 */
.L_x_54:
        /* <DEDUP_REMOVED lines=9> */
.L_x_57:
[----:B------:R-:W-:Y:S05]  /*2b40*/  BSYNC B0 ;  /* 0x0000000000007941 */ /* 0x000fea0003800000 */
.L_x_56:
        /* <DEDUP_REMOVED lines=11> */
.L_x_59:
[----:B------:R-:W-:Y:S05]  /*2c00*/  BSYNC B0 ;  /* 0x0000000000007941 */ /* 0x000fea0003800000 */
.L_x_58:
[----:B-----5:R-:W-:Y:S01]  /*2c10*/  IMAD.U32 R19, R20, 0x10000, RZ ;  /* 0x0001000014137824 */ /* 0x020fe200078e00ff */
[----:B------:R-:W-:Y:S01]  /*2c20*/  ISETP.GT.AND P4, PT, R10, 0x29, PT ;  /* 0x000000290a00780c */ /* 0x000fe20003f84270 */
[----:B------:R-:W-:Y:S02]  /*2c30*/  BSSY B0, `(.L_x_60) ;  /* 0x0000008000007945 */ /* 0x000fe40003800000 */
[----:B------:R-:W-:-:S04]  /*2c40*/  FMUL R19, R19, R14 ;  /* 0x0000000e13137220 */ /* 0x000fc80000400000 */
[----:B------:R-:W-:-:S05]  /*2c50*/  FFMA R19, R140, R11, R19 ;  /* 0x0000000b8c137223 */ /* 0x000fca0000000013 */
[----:B------:R-:W-:-:S05]  /*2c60*/  F2FP.BF16.F32.PACK_AB R19, RZ, R19 ;  /* 0x00000013ff13723e */ /* 0x000fca00000010ff */
[----:B------:R0:W-:Y:S01]  /*2c70*/  @P0 STG.E.U16 desc[UR16][R2.64+0x50], R19 ;  /* 0x0000501302000986 */ /* 0x0001e2000c101510 */
[----:B------:R-:W-:-:S13]  /*2c80*/  ISETP.GT.AND P0, PT, R0, RZ, P4 ;  /* 0x000000ff0000720c */ /* 0x000fda0002704270 */
[----:B0-----:R-:W-:Y:S05]  /*2c90*/  @!P0 BRA `(.L_x_61) ;  /* 0x0000000000048947 */ /* 0x001fea0003800000 */
[----:B------:R0:W5:Y:S02]  /*2ca0*/  LDG.E.LTC128B.U16 R20, desc[UR16][R4.64+0x52] ;  /* 0x0000521004147981 */ /* 0x000164000c1e1520 */
.L_x_61:
[----:B------:R-:W-:Y:S05]  /*2cb0*/  BSYNC B0 ;  /* 0x0000000000007941 */ /* 0x000fea0003800000 */
.L_x_60:
        /* <DEDUP_REMOVED lines=9> */
.L_x_63:
[----:B------:R-:W-:Y:S05]  /*2d50*/  BSYNC B0 ;  /* 0x0000000000007941 */ /* 0x000fea0003800000 */
.L_x_62:
        /* <DEDUP_REMOVED lines=9> */
.L_x_65:
[----:B------:R-:W-:Y:S05]  /*2df0*/  BSYNC B0 ;  /* 0x0000000000007941 */ /* 0x000fea0003800000 */
.L_x_64:
        /* <DEDUP_REMOVED lines=10> */
.L_x_67:
[----:B------:R-:W-:Y:S05]  /*2ea0*/  BSYNC B0 ;  /* 0x0000000000007941 */ /* 0x000fea0003800000 */
.L_x_66:
        /* <DEDUP_REMOVED lines=10> */
.L_x_69:
[----:B------:R-:W-:Y:S05]  /*2f50*/  BSYNC B0 ;  /* 0x0000000000007941 */ /* 0x000fea0003800000 */
.L_x_68:
        /* <DEDUP_REMOVED lines=9> */
.L_x_71:
[----:B------:R-:W-:Y:S05]  /*2ff0*/  BSYNC B0 ;  /* 0x0000000000007941 */ /* 0x000fea0003800000 */
.L_x_70:
        /* <DEDUP_REMOVED lines=9> */
.L_x_73:
[----:B------:R-:W-:Y:S05]  /*3090*/  BSYNC B0 ;  /* 0x0000000000007941 */ /* 0x000fea0003800000 */
.L_x_72:
        /* <DEDUP_REMOVED lines=10> */
.L_x_75:
[----:B------:R-:W-:Y:S05]  /*3140*/  BSYNC B0 ;  /* 0x0000000000007941 */ /* 0x000fea0003800000 */
.L_x_74:
[----:B-----5:R-:W-:Y:S01]  /*3150*/  IMAD.U32 R19, R20, 0x10000, RZ ;  /* 0x0001000014137824 */ /* 0x020fe200078e00ff */
[----:B------:R-:W-:Y:S03]  /*3160*/  BSSY B0, `(.L_x_76) ;  /* 0x0000009000007945 */ /* 0x000fe60003800000 */
[----:B------:R-:W-:-:S04]  /*3170*/  FMUL R19, R19, R14 ;  /* 0x0000000e13137220 */ /* 0x000fc80000400000 */
[----:B------:R-:W-:-:S05]  /*3180*/  FFMA R19, R148, R11, R19 ;  /* 0x0000000b94137223 */ /* 0x000fca0000000013 */
[----:B------:R-:W-:-:S05]  /*3190*/  F2FP.BF16.F32.PACK_AB R19, RZ, R19 ;  /* 0x00000013ff13723e */ /* 0x000fca00000010ff */
[----:B------:R0:W-:Y:S01]  /*31a0*/  @P0 STG.E.U16 desc[UR16][R2.64+0x70], R19 ;  /* 0x0000701302000986 */ /* 0x0001e2000c101510 */
[----:B------:R-:W-:-:S04]  /*31b0*/  ISETP.GT.AND P0, PT, R10, 0x39, PT ;  /* 0x000000390a00780c */ /* 0x000fc80003f04270 */
[----:B------:R-:W-:-:S13]  /*31c0*/  ISETP.GT.AND P5, PT, R0, RZ, P0 ;  /* 0x000000ff0000720c */ /* 0x000fda00007a4270 */
[----:B0-----:R-:W-:Y:S05]  /*31d0*/  @!P5 BRA `(.L_x_77) ;  /* 0x000000000004d947 */ /* 0x001fea0003800000 */
[----:B------:R0:W5:Y:S02]  /*31e0*/  LDG.E.LTC128B.U16 R20, desc[UR16][R4.64+0x72] ;  /* 0x0000721004147981 */ /* 0x000164000c1e1520 */
.L_x_77:
[----:B------:R-:W-:Y:S05]  /*31f0*/  BSYNC B0 ;  /* 0x0000000000007941 */ /* 0x000fea0003800000 */
.L_x_76:
        /* <DEDUP_REMOVED lines=9> */
.L_x_79:
[----:B------:R-:W-:Y:S05]  /*3290*/  BSYNC B0 ;  /* 0x0000000000007941 */ /* 0x000fea0003800000 */
.L_x_78:
        /* <DEDUP_REMOVED lines=9> */
.L_x_81:
[----:B------:R-:W-:Y:S05]  /*3330*/  BSYNC B0 ;  /* 0x0000000000007941 */ /* 0x000fea0003800000 */
.L_x_80:
[----:B-----5:R-:W-:Y:S01]  /*3340*/  IMAD.U32 R19, R20, 0x10000, RZ ;  /* 0x0001000014137824 */ /* 0x020fe200078e00ff */
[----:B------:R-:W-:Y:S01]  /*3350*/  LOP3.LUT R123, R17, 0x10, RZ, 0xfc, !PT ;  /* 0x00000010117b7812 */ /* 0x000fe200078efcff */
[----:B------:R-:W-:Y:S02]  /*3360*/  USHF.L.U32 UR22, UR4, 0x7, URZ ;  /* 0x0000000704167899 */ /* 0x000fe4000800063f */
[----:B------:R-:W-:Y:S01]  /*3370*/  FMUL R16, R19, R14 ;  /* 0x0000000e13107220 */ /* 0x000fe20000400000 */
[----:B------:R-:W-:-:S03]  /*3380*/  USHF.L.U64.HI UR4, UR4, 0x7, UR5 ;  /* 0x0000000704047899 */ /* 0x000fc60008010205 */
[----:B------:R-:W-:-:S05]  /*3390*/  FFMA R16, R151, R11, R16 ;  /* 0x0000000b97107223 */ /* 0x000fca0000000010 */
[----:B------:R-:W-:-:S05]  /*33a0*/  F2FP.BF16.F32.PACK_AB R16, RZ, R16 ;  /* 0x00000010ff10723e */ /* 0x000fca00000010ff */
[----:B------:R1:W-:Y:S01]  /*33b0*/  @P5 STG.E.U16 desc[UR16][R6.64+0x72], R16 ;  /* 0x0000721006005986 */ /* 0x0003e2000c101510 */
[----:B------:R-:W-:-:S05]  /*33c0*/  IADD3 R126, P5, R123, R2, RZ ;  /* 0x000000027b7e7210 */ /* 0x000fca0007fbe0ff */
[----:B------:R-:W-:Y:S01]  /*33d0*/  IMAD.X R127, R21, 0x1, R3, P5 ;  /* 0x00000001157f7824 */ /* 0x000fe200028e0603 */
[----:B------:R-:W-:-:S04]  /*33e0*/  IADD3 R18, P5, R4, UR22, RZ ;  /* 0x0000001604127c10 */ /* 0x000fc8000ffbe0ff */
[----:B------:R-:W-:Y:S02]  /*33f0*/  IADD3.X R19, R5, UR4, RZ, P5, !PT ;  /* 0x0000000405137c10 */ /* 0x000fe4000affe4ff */
[----:B------:R-:W-:-:S04]  /*3400*/  ISETP.GT.AND P5, PT, R10, RZ, PT ;  /* 0x000000ff0a00720c */ /* 0x000fc80003fa4270 */
[----:B------:R-:W-:-:S13]  /*3410*/  ISETP.GT.AND P5, PT, R0, 0x40, P5 ;  /* 0x000000400000780c */ /* 0x000fda0002fa4270 */
[----:B------:R-:W2:Y:S01]  /*3420*/  @P5 LDG.E.LTC128B.U16 R20, desc[UR16][R18.64] ;  /* 0x0000001012145981 */ /* 0x000ea2000c1e1520 */
[----:B------:R-:W-:Y:S01]  /*3430*/  LOP3.LUT R121, R17, 0x12, RZ, 0xfc, !PT ;  /* 0x0000001211797812 */ /* 0x000fe200078efcff */
[----:B------:R-:W-:Y:S01]  /*3440*/  ULOP3.LUT UR21, UR22, 0x2, URZ, 0xfc, !UPT ;  /* 0x0000000216157892 */ /* 0x000fe2000f8efc3f */
[----:B--2---:R-:W-:-:S04]  /*3450*/  IMAD.U32 R23, R20, 0x10000, RZ ;  /* 0x0001000014177824 */ /* 0x004fc800078e00ff */
[----:B------:R-:W-:-:S04]  /*3460*/  FMUL R23, R23, R14 ;  /* 0x0000000e17177220 */ /* 0x000fc80000400000 */
[----:B------:R-:W-:-:S05]  /*3470*/  FFMA R23, R88, R11, R23 ;  /* 0x0000000b58177223 */ /* 0x000fca0000000017 */
[----:B------:R-:W-:-:S04]  /*3480*/  F2FP.BF16.F32.PACK_AB R23, RZ, R23 ;  /* 0x00000017ff17723e */ /* 0x000fc800000010ff */
[----:B------:R-:W-:-:S05]  /*3490*/  PRMT R22, R23, 0x7610, R22 ;  /* 0x0000761017167816 */ /* 0x000fca0000000016 */
[----:B------:R2:W-:Y:S01]  /*34a0*/  @P5 STG.E.U16 desc[UR16][R12.64], R22 ;  /* 0x000000160c005986 */ /* 0x0005e2000c101510 */
[----:B------:R-:W-:-:S05]  /*34b0*/  IADD3 R128, P5, R121, R2, RZ ;  /* 0x0000000279807210 */ /* 0x000fca0007fbe0ff */
[----:B------:R-:W-:Y:S01]  /*34c0*/  IMAD.X R129, R21, 0x1, R3, P5 ;  /* 0x0000000115817824 */ /* 0x000fe200028e0603 */
[----:B------:R-:W-:-:S04]  /*34d0*/  IADD3 R130, P5, R4, UR21, RZ ;  /* 0x0000001504827c10 */ /* 0x000fc8000ffbe0ff */
[----:B------:R-:W-:Y:S02]  /*34e0*/  IADD3.X R131, R5, UR4, RZ, P5, !PT ;  /* 0x0000000405837c10 */ /* 0x000fe4000affe4ff */
[----:B------:R-:W-:-:S13]  /*34f0*/  ISETP.GT.AND P5, PT, R0, 0x40, P6 ;  /* 0x000000400000780c */ /* 0x000fda00037a4270 */
[----:B------:R-:W3:Y:S01]  /*3500*/  @P5 LDG.E.LTC128B.U16 R20, desc[UR16][R130.64] ;  /* 0x0000001082145981 */ /* 0x000ee2000c1e1520 */
[----:B------:R-:W-:Y:S01]  /*3510*/  BSSY B0, `(.L_x_82) ;  /* 0x000000e000007945 */ /* 0x000fe20003800000 */
[----:B---3--:R-:W-:-:S04]  /*3520*/  IMAD.U32 R23, R20, 0x10000, RZ ;  /* 0x0001000014177824 */ /* 0x008fc800078e00ff */
[----:B-1----:R-:W-:-:S04]  /*3530*/  FMUL R16, R23, R14 ;  /* 0x0000000e17107220 */ /* 0x002fc80000400000 */
[----:B------:R-:W-:-:S05]  /*3540*/  FFMA R16, R89, R11, R16 ;  /* 0x0000000b59107223 */ /* 0x000fca0000000010 */
[----:B------:R-:W-:-:S05]  /*3550*/  F2FP.BF16.F32.PACK_AB R16, RZ, R16 ;  /* 0x00000010ff10723e */ /* 0x000fca00000010ff */
[----:B------:R1:W-:Y:S01]  /*3560*/  @P5 STG.E.U16 desc[UR16][R124.64], R16 ;  /* 0x000000107c005986 */ /* 0x0003e2000c101510 */
[----:B------:R-:W-:-:S05]  /*3570*/  IADD3 R88, P5, R17, R6, RZ ;  /* 0x0000000611587210 */ /* 0x000fca0007fbe0ff */
[----:B------:R-:W-:Y:S01]  /*3580*/  IMAD.X R89, R21, 0x1, R7, P5 ;  /* 0x0000000115597824 */ /* 0x000fe200028e0607 */
[----:B--2---:R-:W-:-:S04]  /*3590*/  IADD3 R22, P5, R8, UR22, RZ ;  /* 0x0000001608167c10 */ /* 0x004fc8000ffbe0ff */
[----:B------:R-:W-:Y:S02]  /*35a0*/  IADD3.X R23, R9, UR4, RZ, P5, !PT ;  /* 0x0000000409177c10 */ /* 0x000fe4000affe4ff */
[----:B------:R-:W-:-:S04]  /*35b0*/  ISETP.GT.AND P5, PT, R10, RZ, PT ;  /* 0x000000ff0a00720c */ /* 0x000fc80003fa4270 */
[----:B------:R-:W-:-:S13]  /*35c0*/  ISETP.GT.AND P5, PT, R0, 0x48, P5 ;  /* 0x000000480000780c */ /* 0x000fda0002fa4270 */
[----:B-1----:R-:W-:Y:S05]  /*35d0*/  @!P5 BRA `(.L_x_83) ;  /* 0x000000000004d947 */ /* 0x002fea0003800000 */
[----:B------:R1:W5:Y:S02]  /*35e0*/  LDG.E.LTC128B.U16 R20, desc[UR16][R22.64] ;  /* 0x0000001016147981 */ /* 0x000364000c1e1520 */
.L_x_83:
[----:B------:R-:W-:Y:S05]  /*35f0*/  BSYNC B0 ;  /* 0x0000000000007941 */ /* 0x000fea0003800000 */
.L_x_82:
[----:B-----5:R-:W-:Y:S01]  /*3600*/  IMAD.U32 R125, R20, 0x10000, RZ ;  /* 0x00010000147d7824 */ /* 0x020fe200078e00ff */
[----:B------:R-:W-:Y:S03]  /*3610*/  BSSY B0, `(.L_x_84) ;  /* 0x000000c000007945 */ /* 0x000fe60003800000 */
[----:B------:R-:W-:-:S04]  /*3620*/  FMUL R125, R125, R14 ;  /* 0x0000000e7d7d7220 */ /* 0x000fc80000400000 */
[----:B------:R-:W-:-:S05]  /*3630*/  FFMA R125, R90, R11, R125 ;  /* 0x0000000b5a7d7223 */ /* 0x000fca000000007d */
[----:B------:R-:W-:-:S05]  /*3640*/  F2FP.BF16.F32.PACK_AB R125, RZ, R125 ;  /* 0x0000007dff7d723e */ /* 0x000fca00000010ff */
[----:B------:R2:W-:Y:S01]  /*3650*/  @P5 STG.E.U16 desc[UR16][R88.64], R125 ;  /* 0x0000007d58005986 */ /* 0x0005e2000c101510 */
[----:B------:R-:W-:-:S05]  /*3660*/  IADD3 R132, P5, R15, R6, RZ ;  /* 0x000000060f847210 */ /* 0x000fca0007fbe0ff */
[----:B------:R-:W-:Y:S01]  /*3670*/  IMAD.X R133, R21, 0x1, R7, P5 ;  /* 0x0000000115857824 */ /* 0x000fe200028e0607 */
[----:B------:R-:W-:-:S13]  /*3680*/  ISETP.GT.AND P5, PT, R0, 0x48, P6 ;  /* 0x000000480000780c */ /* 0x000fda00037a4270 */
[----:B--2---:R-:W-:Y:S05]  /*3690*/  @!P5 BRA `(.L_x_85) ;  /* 0x00000000000cd947 */ /* 0x004fea0003800000 */
[----:B------:R-:W-:-:S04]  /*36a0*/  IADD3 R124, P6, R8, UR21, RZ ;  /* 0x00000015087c7c10 */ /* 0x000fc8000ffde0ff */
[----:B------:R-:W-:-:S05]  /*36b0*/  IADD3.X R125, R9, UR4, RZ, P6, !PT ;  /* 0x00000004097d7c10 */ /* 0x000fca000b7fe4ff */
[----:B------:R2:W5:Y:S04]  /*36c0*/  LDG.E.LTC128B.U16 R20, desc[UR16][R124.64] ;  /* 0x000000107c147981 */ /* 0x000568000c1e1520 */
.L_x_85:
[----:B------:R-:W-:Y:S05]  /*36d0*/  BSYNC B0 ;  /* 0x0000000000007941 */ /* 0x000fea0003800000 */
.L_x_84:
[----:B--2--5:R-:W-:Y:S01]  /*36e0*/  IMAD.U32 R125, R20, 0x10000, RZ ;  /* 0x00010000147d7824 */ /* 0x024fe200078e00ff */
[----:B------:R-:W-:Y:S01]  /*36f0*/  ULOP3.LUT UR20, UR22, 0x10, URZ, 0xfc, !UPT ;  /* 0x0000001016147892 */ /* 0x000fe2000f8efc3f */
[----:B------:R-:W-:Y:S02]  /*3700*/  ISETP.GT.AND P6, PT, R10, 0x8, PT ;  /* 0x000000080a00780c */ /* 0x000fe40003fc4270 */
[----:B------:R-:W-:-:S04]  /*3710*/  FMUL R16, R125, R14 ;  /* 0x0000000e7d107220 */ /* 0x000fc80000400000 */
[----:B------:R-:W-:Y:S01]  /*3720*/  FFMA R16, R91, R11, R16 ;  /* 0x0000000b5b107223 */ /* 0x000fe20000000010 */
[----:B------:R-:W-:-:S04]  /*3730*/  LOP3.LUT R91, R17, 0x20, RZ, 0xfc, !PT ;  /* 0x00000020115b7812 */ /* 0x000fc800078efcff */
[----:B------:R-:W-:-:S05]  /*3740*/  F2FP.BF16.F32.PACK_AB R16, RZ, R16 ;  /* 0x00000010ff10723e */ /* 0x000fca00000010ff */
[----:B------:R2:W-:Y:S01]  /*3750*/  @P5 STG.E.U16 desc[UR16][R132.64], R16 ;  /* 0x0000001084005986 */ /* 0x0005e2000c101510 */
[----:B------:R-:W-:-:S05]  /*3760*/  IADD3 R130, P5, R91, R2, RZ ;  /* 0x000000025b827210 */ /* 0x000fca0007fbe0ff */
[----:B------:R-:W-:Y:S01]  /*3770*/  IMAD.X R131, R21, 0x1, R3, P5 ;  /* 0x0000000115837824 */ /* 0x000fe200028e0603 */
[----:B------:R-:W-:-:S04]  /*3780*/  IADD3 R134, P5, R4, UR20, RZ ;  /* 0x0000001404867c10 */ /* 0x000fc8000ffbe0ff */
[----:B------:R-:W-:Y:S02]  /*3790*/  IADD3.X R135, R5, UR4, RZ, P5, !PT ;  /* 0x0000000405877c10 */ /* 0x000fe4000affe4ff */
[----:B------:R-:W-:-:S13]  /*37a0*/  ISETP.GT.AND P5, PT, R0, 0x40, P6 ;  /* 0x000000400000780c */ /* 0x000fda00037a4270 */
[----:B------:R-:W3:Y:S01]  /*37b0*/  @P5 LDG.E.LTC128B.U16 R20, desc[UR16][R134.64] ;  /* 0x0000001086145981 */ /* 0x000ee2000c1e1520 */
[----:B------:R-:W-:Y:S01]  /*37c0*/  ULOP3.LUT UR19, UR22, 0x12, URZ, 0xfc, !UPT ;  /* 0x0000001216137892 */ /* 0x000fe2000f8efc3f */
[----:B---3--:R-:W-:-:S04]  /*37d0*/  IMAD.U32 R125, R20, 0x10000, RZ ;  /* 0x00010000147d7824 */ /* 0x008fc800078e00ff */
[----:B------:R-:W-:-:S04]  /*37e0*/  FMUL R125, R125, R14 ;  /* 0x0000000e7d7d7220 */ /* 0x000fc80000400000 */
[----:B------:R-:W-:-:S05]  /*37f0*/  FFMA R125, R92, R11, R125 ;  /* 0x0000000b5c7d7223 */ /* 0x000fca000000007d */
[----:B------:R-:W-:-:S04]  /*3800*/  F2FP.BF16.F32.PACK_AB R125, RZ, R125 ;  /* 0x0000007dff7d723e */ /* 0x000fc800000010ff */
[----:B------:R-:W-:Y:S02]  /*3810*/  PRMT R90, R125, 0x7610, R90 ;  /* 0x000076107d5a7816 */ /* 0x000fe4000000005a */
[----:B------:R-:W-:-:S03]  /*3820*/  LOP3.LUT R125, R17, 0x22, RZ, 0xfc, !PT ;  /* 0x00000022117d7812 */ /* 0x000fc600078efcff */
[----:B------:R3:W-:Y:S01]  /*3830*/  @P5 STG.E.U16 desc[UR16][R126.64], R90 ;  /* 0x0000005a7e005986 */ /* 0x0007e2000c101510 */
[----:B--2---:R-:W-:-:S05]  /*3840*/  IADD3 R132, P5, R125, R2, RZ ;  /* 0x000000027d847210 */ /* 0x004fca0007fbe0ff */
[----:B------:R-:W-:Y:S01]  /*3850*/  IMAD.X R133, R21, 0x1, R3, P5 ;  /* 0x0000000115857824 */ /* 0x000fe200028e0603 */
[----:B------:R-:W-:-:S04]  /*3860*/  IADD3 R134, P5, R4, UR19, RZ ;  /* 0x0000001304867c10 */ /* 0x000fc8000ffbe0ff */
[----:B------:R-:W-:Y:S02]  /*3870*/  IADD3.X R135, R5, UR4, RZ, P5, !PT ;  /* 0x0000000405877c10 */ /* 0x000fe4000affe4ff */
[----:B------:R-:W-:-:S04]  /*3880*/  ISETP.GT.AND P5, PT, R10, 0x9, PT ;  /* 0x000000090a00780c */ /* 0x000fc80003fa4270 */
[----:B------:R-:W-:-:S13]  /*3890*/  ISETP.GT.AND P5, PT, R0, 0x40, P5 ;  /* 0x000000400000780c */ /* 0x000fda0002fa4270 */
[----:B------:R-:W2:Y:S01]  /*38a0*/  @P5 LDG.E.LTC128B.U16 R20, desc[UR16][R134.64] ;  /* 0x0000001086145981 */ /* 0x000ea2000c1e1520 */
[----:B------:R-:W-:Y:S01]  /*38b0*/  BSSY B0, `(.L_x_86) ;  /* 0x000000d000007945 */ /* 0x000fe20003800000 */
[----:B--2---:R-:W-:-:S04]  /*38c0*/  IMAD.U32 R137, R20, 0x10000, RZ ;  /* 0x0001000014897824 */ /* 0x004fc800078e00ff */
[----:B------:R-:W-:-:S04]  /*38d0*/  FMUL R16, R137, R14 ;  /* 0x0000000e89107220 */ /* 0x000fc80000400000 */
[----:B------:R-:W-:-:S05]  /*38e0*/  FFMA R16, R93, R11, R16 ;  /* 0x0000000b5d107223 */ /* 0x000fca0000000010 */
[----:B------:R-:W-:-:S05]  /*38f0*/  F2FP.BF16.F32.PACK_AB R16, RZ, R16 ;  /* 0x00000010ff10723e */ /* 0x000fca00000010ff */
[----:B------:R2:W-:Y:S01]  /*3900*/  @P5 STG.E.U16 desc[UR16][R128.64], R16 ;  /* 0x0000001080005986 */ /* 0x0005e2000c101510 */
[----:B---3--:R-:W-:-:S05]  /*3910*/  IADD3 R126, P5, R123, R6, RZ ;  /* 0x000000067b7e7210 */ /* 0x008fca0007fbe0ff */
[----:B------:R-:W-:Y:S01]  /*3920*/  IMAD.X R127, R21, 0x1, R7, P5 ;  /* 0x00000001157f7824 */ /* 0x000fe200028e0607 */
[----:B------:R-:W-:-:S13]  /*3930*/  ISETP.GT.AND P5, PT, R0, 0x48, P6 ;  /* 0x000000480000780c */ /* 0x000fda00037a4270 */
[----:B--2---:R-:W-:Y:S05]  /*3940*/  @!P5 BRA `(.L_x_87) ;  /* 0x00000000000cd947 */ /* 0x004fea0003800000 */
[----:B------:R-:W-:-:S04]  /*3950*/  IADD3 R92, P6, R8, UR20, RZ ;  /* 0x00000014085c7c10 */ /* 0x000fc8000ffde0ff */
[----:B------:R-:W-:-:S05]  /*3960*/  IADD3.X R93, R9, UR4, RZ, P6, !PT ;  /* 0x00000004095d7c10 */ /* 0x000fca000b7fe4ff */
[----:B------:R2:W5:Y:S04]  /*3970*/  LDG.E.LTC128B.U16 R20, desc[UR16][R92.64] ;  /* 0x000000105c147981 */ /* 0x000568000c1e1520 */
.L_x_87:
[----:B------:R-:W-:Y:S05]  /*3980*/  BSYNC B0 ;  /* 0x0000000000007941 */ /* 0x000fea0003800000 */
.L_x_86:
[----:B--2--5:R-:W-:Y:S01]  /*3990*/  IMAD.U32 R93, R20, 0x10000, RZ ;  /* 0x00010000145d7824 */ /* 0x024fe200078e00ff */
[----:B------:R-:W-:Y:S01]  /*39a0*/  ISETP.GT.AND P6, PT, R10, 0x9, PT ;  /* 0x000000090a00780c */ /* 0x000fe20003fc4270 */
[----:B------:R-:W-:Y:S02]  /*39b0*/  BSSY B0, `(.L_x_88) ;  /* 0x000000c000007945 */ /* 0x000fe40003800000 */
        /* <DEDUP_REMOVED lines=11> */
.L_x_89:
[----:B------:R-:W-:Y:S05]  /*3a70*/  BSYNC B0 ;  /* 0x0000000000007941 */ /* 0x000fea0003800000 */
.L_x_88:
[----:B--2--5:R-:W-:Y:S01]  /*3a80*/  IMAD.U32 R93, R20, 0x10000, RZ ;  /* 0x00010000145d7824 */ /* 0x024fe200078e00ff */
[----:B------:R-:W-:Y:S01]  /*3a90*/  ULOP3.LUT UR18, UR22, 0x20, URZ, 0xfc, !UPT ;  /* 0x0000002016127892 */ /* 0x000fe2000f8efc3f */
[----:B------:R-:W-:Y:S02]  /*3aa0*/  ISETP.GT.AND P6, PT, R10, 0x10, PT ;  /* 0x000000100a00780c */ /* 0x000fe40003fc4270 */
[----:B------:R-:W-:Y:S01]  /*3ab0*/  FMUL R16, R93, R14 ;  /* 0x0000000e5d107220 */ /* 0x000fe20000400000 */
[----:B------:R-:W-:-:S03]  /*3ac0*/  LOP3.LUT R93, R17, 0x30, RZ, 0xfc, !PT ;  /* 0x00000030115d7812 */ /* 0x000fc600078efcff */
[----:B------:R-:W-:-:S05]  /*3ad0*/  FFMA R16, R95, R11, R16 ;  /* 0x0000000b5f107223 */ /* 0x000fca0000000010 */
        /* <DEDUP_REMOVED lines=36> */
.L_x_91:
[----:B------:R-:W-:Y:S05]  /*3d20*/  BSYNC B0 ;  /* 0x0000000000007941 */ /* 0x000fea0003800000 */
.L_x_90:
        /* <DEDUP_REMOVED lines=14> */
.L_x_93:
[----:B------:R-:W-:Y:S05]  /*3e10*/  BSYNC B0 ;  /* 0x0000000000007941 */ /* 0x000fea0003800000 */
.L_x_92:
        /* <DEDUP_REMOVED lines=42> */
.L_x_95:
[----:B------:R-:W-:Y:S05]  /*40c0*/  BSYNC B0 ;  /* 0x0000000000007941 */ /* 0x000fea0003800000 */
.L_x_94:
        /* <DEDUP_REMOVED lines=14> */
.L_x_97:
[----:B------:R-:W-:Y:S05]  /*41b0*/  BSYNC B0 ;  /* 0x0000000000007941 */ /* 0x000fea0003800000 */
.L_x_96:
        /* <DEDUP_REMOVED lines=42> */
.L_x_99:
[----:B------:R-:W-:Y:S05]  /*4460*/  BSYNC B0 ;  /* 0x0000000000007941 */ /* 0x000fea0003800000 */
.L_x_98:
        /* <DEDUP_REMOVED lines=14> */
.L_x_101:
[----:B------:R-:W-:Y:S05]  /*4550*/  BSYNC B0 ;  /* 0x0000000000007941 */ /* 0x000fea0003800000 */
.L_x_100:
        /* <DEDUP_REMOVED lines=41> */
.L_x_103:
[----:B------:R-:W-:Y:S05]  /*47f0*/  BSYNC B0 ;  /* 0x0000000000007941 */ /* 0x000fea0003800000 */
.L_x_102:
[----:B--2--5:R-:W-:Y:S01]  /*4800*/  IMAD.U32 R109, R20, 0x10000, RZ ;  /* 0x00010000146d7824 */ /* 0x024fe200078e00ff */
        /* <DEDUP_REMOVED lines=12> */
.L_x_105:
[----:B------:R-:W-:Y:S05]  /*48d0*/  BSYNC B0 ;  /* 0x0000000000007941 */ /* 0x000fea0003800000 */
.L_x_104:
[----:B--2--5:R-:W-:Y:S01]  /*48e0*/  IMAD.U32 R109, R20, 0x10000, RZ ;  /* 0x00010000146d7824 */ /* 0x024fe200078e00ff */
[----:B------:R-:W-:-:S03]  /*48f0*/  ULOP3.LUT UR8, UR22, 0x60, URZ, 0xfc, !UPT ;  /* 0x0000006016087892 */ /* 0x000fc6000f8efc3f */
        /* <DEDUP_REMOVED lines=31> */
[----:B------:R-:W-:-:S05]  /*4af0*/  IADD3 R112, P5, R105, R6, RZ ;  /* 0x0000000669707210 */ /* 0x000fca0007fbe0ff */
[----:B------:R-:W-:Y:S01]  /*4b00*/  IMAD.X R113, R21, 0x1, R7, P5 ;  /* 0x0000000115717824 */ /* 0x000fe200028e0607 */
[----:B------:R-:W-:-:S13]  /*4b10*/  ISETP.GT.AND P5, PT, R0, 0x48, P3 ;  /* 0x000000480000780c */ /* 0x000fda0001fa4270 */
[----:B---3--:R-:W-:Y:S05]  /*4b20*/  @!P5 BRA `(.L_x_107) ;  /* 0x00000000000cd947 */ /* 0x008fea0003800000 */
[----:B------:R-:W-:-:S04]  /*4b30*/  IADD3 R2, P6, R8, UR8, RZ ;  /* 0x0000000808027c10 */ /* 0x000fc8000ffde0ff */
[----:B------:R-:W-:-:S05]  /*4b40*/  IADD3.X R3, R9, UR4, RZ, P6, !PT ;  /* 0x0000000409037c10 */ /* 0x000fca000b7fe4ff */
[----:B------:R2:W5:Y:S04]  /*4b50*/  LDG.E.LTC128B.U16 R20, desc[UR16][R2.64] ;  /* 0x0000001002147981 */ /* 0x000568000c1e1520 */
.L_x_107:
[----:B------:R-:W-:Y:S05]  /*4b60*/  BSYNC B0 ;  /* 0x0000000000007941 */ /* 0x000fea0003800000 */
.L_x_106:
        /* <DEDUP_REMOVED lines=13> */
.L_x_109:
[----:B------:R-:W-:Y:S05]  /*4c40*/  BSYNC B0 ;  /* 0x0000000000007941 */ /* 0x000fea0003800000 */
.L_x_108:
[----:B--2--5:R-:W-:Y:S01]  /*4c50*/  IMAD.U32 R3, R20, 0x10000, RZ ;  /* 0x0001000014037824 */ /* 0x024fe200078e00ff */
[----:B------:R-:W-:-:S03]  /*4c60*/  ULOP3.LUT UR6, UR22, 0x70, URZ, 0xfc, !UPT ;  /* 0x0000007016067892 */ /* 0x000fc6000f8efc3f */
        /* <DEDUP_REMOVED lines=8> */
[----:B--2---:R-:W-:Y:S02]  /*4cf0*/  IADD3.X R3, R5, UR4, RZ, P5, !PT ;  /* 0x0000000405037c10 */ /* 0x004fe4000affe4ff */
[----:B------:R-:W-:-:S13]  /*4d00*/  ISETP.GT.AND P5, PT, R0, 0x40, P1 ;  /* 0x000000400000780c */ /* 0x000fda0000fa4270 */
[----:B------:R-:W2:Y:S01]  /*4d10*/  @P5 LDG.E.LTC128B.U16 R20, desc[UR16][R2.64] ;  /* 0x0000001002145981 */ /* 0x000ea2000c1e1520 */
[----:B------:R-:W-:Y:S01]  /*4d20*/  ULOP3.LUT UR5, UR22, 0x72, URZ, 0xfc, !UPT ;  /* 0x0000007216057892 */ /* 0x000fe2000f8efc3f */
[----:B--2---:R-:W-:-:S04]  /*4d30*/  IMAD.U32 R115, R20, 0x10000, RZ ;  /* 0x0001000014737824 */ /* 0x004fc800078e00ff */
[----:B------:R-:W-:-:S04]  /*4d40*/  FMUL R115, R115, R14 ;  /* 0x0000000e73737220 */ /* 0x000fc80000400000 */
[----:B------:R-:W-:-:S05]  /*4d50*/  FFMA R115, R116, R11, R115 ;  /* 0x0000000b74737223 */ /* 0x000fca0000000073 */
[----:B------:R-:W-:-:S05]  /*4d60*/  F2FP.BF16.F32.PACK_AB R115, RZ, R115 ;  /* 0x00000073ff73723e */ /* 0x000fca00000010ff */
[----:B------:R-:W-:Y:S01]  /*4d70*/  @P5 STG.E.U16 desc[UR16][R126.64], R115 ;  /* 0x000000737e005986 */ /* 0x000fe2000c101510 */
[----:B------:R-:W-:-:S05]  /*4d80*/  IADD3 R6, P5, R111, R6, RZ ;  /* 0x000000066f067210 */ /* 0x000fca0007fbe0ff */
[----:B------:R-:W-:Y:S01]  /*4d90*/  IMAD.X R7, R21, 0x1, R7, P5 ;  /* 0x0000000115077824 */ /* 0x000fe200028e0607 */
[----:B----4-:R-:W-:-:S04]  /*4da0*/  IADD3 R4, P5, R4, UR5, RZ ;  /* 0x0000000504047c10 */ /* 0x010fc8000ffbe0ff */
[----:B------:R-:W-:Y:S02]  /*4db0*/  IADD3.X R5, R5, UR4, RZ, P5, !PT ;  /* 0x0000000405057c10 */ /* 0x000fe4000affe4ff */
[----:B------:R-:W-:-:S13]  /*4dc0*/  ISETP.GT.AND P5, PT, R0, 0x40, P0 ;  /* 0x000000400000780c */ /* 0x000fda00007a4270 */
[----:B------:R-:W2:Y:S01]  /*4dd0*/  @P5 LDG.E.LTC128B.U16 R20, desc[UR16][R4.64] ;  /* 0x0000001004145981 */ /* 0x000ea2000c1e1520 */
[----:B------:R-:W-:Y:S01]  /*4de0*/  BSSY B0, `(.L_x_110) ;  /* 0x000000e000007945 */ /* 0x000fe20003800000 */
[----:B--2---:R-:W-:-:S04]  /*4df0*/  IMAD.U32 R3, R20, 0x10000, RZ ;  /* 0x0001000014037824 */ /* 0x004fc800078e00ff */
[----:B------:R-:W-:-:S04]  /*4e00*/  FMUL R2, R3, R14 ;  /* 0x0000000e03027220 */ /* 0x000fc80000400000 */
[----:B------:R-:W-:-:S05]  /*4e10*/  FFMA R2, R117, R11, R2 ;  /* 0x0000000b75027223 */ /* 0x000fca0000000002 */
[----:B------:R-:W-:-:S04]  /*4e20*/  F2FP.BF16.F32.PACK_AB R2, RZ, R2 ;  /* 0x00000002ff02723e */ /* 0x000fc800000010ff */
[----:B------:R-:W-:-:S05]  /*4e30*/  PRMT R3, R2, 0x7610, R3 ;  /* 0x0000761002037816 */ /* 0x000fca0000000003 */
[----:B------:R2:W-:Y:S01]  /*4e40*/  @P5 STG.E.U16 desc[UR16][R128.64], R3 ;  /* 0x0000000380005986 */ /* 0x0005e2000c101510 */
[----:B------:R-:W-:-:S05]  /*4e50*/  IADD3 R2, P5, R12, R17, RZ ;  /* 0x000000110c027210 */ /* 0x000fca0007fbe0ff */
[----:B--2---:R-:W-:Y:S01]  /*4e60*/  IMAD.X R3, R13, 0x1, R21, P5 ;  /* 0x000000010d037824 */ /* 0x004fe200028e0615 */
[----:B------:R-:W-:-:S13]  /*4e70*/  ISETP.GT.AND P5, PT, R0, 0x48, P1 ;  /* 0x000000480000780c */ /* 0x000fda0000fa4270 */
[----:B------:R-:W-:Y:S05]  /*4e80*/  @!P5 BRA `(.L_x_111) ;  /* 0x00000000000cd947 */ /* 0x000fea0003800000 */
[----:B------:R-:W-:-:S04]  /*4e90*/  IADD3 R4, P6, R8, UR6, RZ ;  /* 0x0000000608047c10 */ /* 0x000fc8000ffde0ff */
[----:B------:R-:W-:-:S05]  /*4ea0*/  IADD3.X R5, R9, UR4, RZ, P6, !PT ;  /* 0x0000000409057c10 */ /* 0x000fca000b7fe4ff */
[----:B------:R2:W5:Y:S04]  /*4eb0*/  LDG.E.LTC128B.U16 R20, desc[UR16][R4.64] ;  /* 0x0000001004147981 */ /* 0x000568000c1e1520 */
.L_x_111:
[----:B------:R-:W-:Y:S05]  /*4ec0*/  BSYNC B0 ;  /* 0x0000000000007941 */ /* 0x000fea0003800000 */
.L_x_110:
        /* <DEDUP_REMOVED lines=8> */
[----:B------:R-:W-:-:S04]  /*4f50*/  IADD3 R4, P5, R8, UR5, RZ ;  /* 0x0000000508047c10 */ /* 0x000fc8000ffbe0ff */
[----:B--2---:R-:W-:Y:S02]  /*4f60*/  IADD3.X R5, R9, UR4, RZ, P5, !PT ;  /* 0x0000000409057c10 */ /* 0x004fe4000affe4ff */
[----:B------:R-:W-:-:S13]  /*4f70*/  ISETP.GT.AND P5, PT, R0, 0x48, P0 ;  /* 0x000000480000780c */ /* 0x000fda00007a4270 */
[----:B------:R-:W-:Y:S05]  /*4f80*/  @!P5 BRA `(.L_x_113) ;  /* 0x000000000004d947 */ /* 0x000fea0003800000 */
[----:B------:R2:W5:Y:S02]  /*4f90*/  LDG.E.LTC128B.U16 R20, desc[UR16][R4.64] ;  /* 0x0000001004147981 */ /* 0x000564000c1e1520 */
.L_x_113:
[----:B------:R-:W-:Y:S05]  /*4fa0*/  BSYNC B0 ;  /* 0x0000000000007941 */ /* 0x000fea0003800000 */
.L_x_112:
[----:B--2--5:R-:W-:Y:S01]  /*4fb0*/  IMAD.U32 R5, R20, 0x10000, RZ ;  /* 0x0001000014057824 */ /* 0x024fe200078e00ff */
[----:B------:R-:W-:Y:S01]  /*4fc0*/  ISETP.GT.AND P6, PT, R10, RZ, PT ;  /* 0x000000ff0a00720c */ /* 0x000fe20003fc4270 */
[----:B------:R-:W-:Y:S02]  /*4fd0*/  BSSY B0, `(.L_x_114) ;  /* 0x000000d000007945 */ /* 0x000fe40003800000 */
        /* <DEDUP_REMOVED lines=12> */
.L_x_115:
[----:B------:R-:W-:Y:S05]  /*50a0*/  BSYNC B0 ;  /* 0x0000000000007941 */ /* 0x000fea0003800000 */
.L_x_114:
[----:B-----5:R-:W-:Y:S01]  /*50b0*/  IMAD.U32 R7, R20, 0x10000, RZ ;  /* 0x0001000014077824 */ /* 0x020fe200078e00ff */
        /* <DEDUP_REMOVED lines=13> */
.L_x_117:
[----:B------:R-:W-:Y:S05]  /*5190*/  BSYNC B0 ;  /* 0x0000000000007941 */ /* 0x000fea0003800000 */
.L_x_116:
[----:B---3-5:R-:W-:Y:S01]  /*51a0*/  IMAD.U32 R7, R20, 0x10000, RZ ;  /* 0x0001000014077824 */ /* 0x028fe200078e00ff */
        /* <DEDUP_REMOVED lines=8> */
[----:B---3--:R-:W-:Y:S01]  /*5230*/  IMAD.X R7, R89, 0x1, R21, P5 ;  /* 0x0000000159077824 */ /* 0x008fe200028e0615 */
[----:B0-----:R-:W-:-:S04]  /*5240*/  IADD3 R8, P5, R22, UR22, RZ ;  /* 0x0000001616087c10 */ /* 0x001fc8000ffbe0ff */
[----:B------:R-:W-:Y:S02]  /*5250*/  IADD3.X R9, R23, UR4, RZ, P5, !PT ;  /* 0x0000000417097c10 */ /* 0x000fe4000affe4ff */
[----:B------:R-:W-:-:S13]  /*5260*/  ISETP.GT.AND P5, PT, R0, 0x88, P6 ;  /* 0x000000880000780c */ /* 0x000fda00037a4270 */
[----:B------:R-:W-:Y:S05]  /*5270*/  @!P5 BRA `(.L_x_119) ;  /* 0x000000000004d947 */ /* 0x000fea0003800000 */
[----:B------:R0:W5:Y:S02]  /*5280*/  LDG.E.LTC128B.U16 R20, desc[UR16][R8.64] ;  /* 0x0000001008147981 */ /* 0x000164000c1e1520 */
.L_x_119:
[----:B------:R-:W-:Y:S05]  /*5290*/  BSYNC B0 ;  /* 0x0000000000007941 */ /* 0x000fea0003800000 */
.L_x_118:
        /* <DEDUP_REMOVED lines=14> */
.L_x_121:
[----:B------:R-:W-:Y:S05]  /*5380*/  BSYNC B0 ;  /* 0x0000000000007941 */ /* 0x000fea0003800000 */
.L_x_120:
[----:B---3-5:R-:W-:Y:S01]  /*5390*/  IMAD.U32 R57, R20, 0x10000, RZ ;  /* 0x0001000014397824 */ /* 0x028fe200078e00ff */
        /* <DEDUP_REMOVED lines=13> */
.L_x_123:
[----:B------:R-:W-:Y:S05]  /*5470*/  BSYNC B0 ;  /* 0x0000000000007941 */ /* 0x000fea0003800000 */
.L_x_122:
        /* <DEDUP_REMOVED lines=8> */
[----:B---3--:R-:W-:Y:S01]  /*5500*/  IMAD.X R59, R13, 0x1, R21, P5 ;  /* 0x000000010d3b7824 */ /* 0x008fe200028e0615 */
[----:B------:R-:W-:-:S13]  /*5510*/  ISETP.GT.AND P5, PT, R0, 0x80, P6 ;  /* 0x000000800000780c */ /* 0x000fda00037a4270 */
[----:B------:R-:W-:Y:S05]  /*5520*/  @!P5 BRA `(.L_x_125) ;  /* 0x00000000000cd947 */ /* 0x000fea0003800000 */
[----:B------:R-:W-:-:S04]  /*5530*/  IADD3 R112, P6, R18, UR19, RZ ;  /* 0x0000001312707c10 */ /* 0x000fc8000ffde0ff */
[----:B------:R-:W-:-:S05]  /*5540*/  IADD3.X R113, R19, UR4, RZ, P6, !PT ;  /* 0x0000000413717c10 */ /* 0x000fca000b7fe4ff */
[----:B------:R3:W5:Y:S04]  /*5550*/  LDG.E.LTC128B.U16 R20, desc[UR16][R112.64] ;  /* 0x0000001070147981 */ /* 0x000768000c1e1520 */
.L_x_125:
[----:B------:R-:W-:Y:S05]  /*5560*/  BSYNC B0 ;  /* 0x0000000000007941 */ /* 0x000fea0003800000 */
.L_x_124:
        /* <DEDUP_REMOVED lines=14> */
.L_x_127:
[----:B------:R-:W-:Y:S05]  /*5650*/  BSYNC B0 ;  /* 0x0000000000007941 */ /* 0x000fea0003800000 */
.L_x_126:
        /* <DEDUP_REMOVED lines=14> */
.L_x_129:
[----:B------:R-:W-:Y:S05]  /*5740*/  BSYNC B0 ;  /* 0x0000000000007941 */ /* 0x000fea0003800000 */
.L_x_128:
        /* <DEDUP_REMOVED lines=14> */
.L_x_131:
[----:B------:R-:W-:Y:S05]  /*5830*/  BSYNC B0 ;  /* 0x0000000000007941 */ /* 0x000fea0003800000 */
.L_x_130:
        /* <DEDUP_REMOVED lines=14> */
.L_x_133:
[----:B------:R-:W-:Y:S05]  /*5920*/  BSYNC B0 ;  /* 0x0000000000007941 */ /* 0x000fea0003800000 */
.L_x_132:
        /* <DEDUP_REMOVED lines=14> */
.L_x_135:
[----:B------:R-:W-:Y:S05]  /*5a10*/  BSYNC B0 ;  /* 0x0000000000007941 */ /* 0x000fea0003800000 */
.L_x_134:
        /* <DEDUP_REMOVED lines=14> */
.L_x_137:
[----:B------:R-:W-:Y:S05]  /*5b00*/  BSYNC B0 ;  /* 0x0000000000007941 */ /* 0x000fea0003800000 */
.L_x_136:
        /* <DEDUP_REMOVED lines=14> */
.L_x_139:
[----:B------:R-:W-:Y:S05]  /*5bf0*/  BSYNC B0 ;  /* 0x0000000000007941 */ /* 0x000fea0003800000 */
.L_x_138:
        /* <DEDUP_REMOVED lines=14> */
.L_x_141:
[----:B------:R-:W-:Y:S05]  /*5ce0*/  BSYNC B0 ;  /* 0x0000000000007941 */ /* 0x000fea0003800000 */
.L_x_140:
        /* <DEDUP_REMOVED lines=14> */
.L_x_143:
[----:B------:R-:W-:Y:S05]  /*5dd0*/  BSYNC B0 ;  /* 0x0000000000007941 */ /* 0x000fea0003800000 */
.L_x_142:
        /* <DEDUP_REMOVED lines=14> */
.L_x_145:
[----:B------:R-:W-:Y:S05]  /*5ec0*/  BSYNC B0 ;  /* 0x0000000000007941 */ /* 0x000fea0003800000 */
.L_x_144:
        /* <DEDUP_REMOVED lines=14> */
.L_x_147:
[----:B------:R-:W-:Y:S05]  /*5fb0*/  BSYNC B0 ;  /* 0x0000000000007941 */ /* 0x000fea0003800000 */
.L_x_146:
        /* <DEDUP_REMOVED lines=14> */
.L_x_149:
[----:B------:R-:W-:Y:S05]  /*60a0*/  BSYNC B0 ;  /* 0x0000000000007941 */ /* 0x000fea0003800000 */
.L_x_148:
        /* <DEDUP_REMOVED lines=14> */
.L_x_151:
[----:B------:R-:W-:Y:S05]  /*6190*/  BSYNC B0 ;  /* 0x0000000000007941 */ /* 0x000fea0003800000 */
.L_x_150:
        /* <DEDUP_REMOVED lines=14> */
.L_x_153:
[----:B------:R-:W-:Y:S05]  /*6280*/  BSYNC B0 ;  /* 0x0000000000007941 */ /* 0x000fea0003800000 */
.L_x_152:
        /* <DEDUP_REMOVED lines=14> */
.L_x_155:
[----:B------:R-:W-:Y:S05]  /*6370*/  BSYNC B0 ;  /* 0x0000000000007941 */ /* 0x000fea0003800000 */
.L_x_154:
[----:B---3-5:R-:W-:Y:S01]  /*6380*/  IMAD.U32 R59, R20, 0x10000, RZ ;  /* 0x00010000143b7824 */ /* 0x028fe200078e00ff */
[----:B------:R-:W-:Y:S03]  /*6390*/  BSSY B0, `(.L_x_156) ;  /* 0x000000c000007945 */ /* 0x000fe60003800000 */
        /* <DEDUP_REMOVED lines=11> */
.L_x_157:
[----:B------:R-:W-:Y:S05]  /*6450*/  BSYNC B0 ;  /* 0x0000000000007941 */ /* 0x000fea0003800000 */
.L_x_156:
        /* <DEDUP_REMOVED lines=14> */
.L_x_159:
[----:B------:R-:W-:Y:S05]  /*6540*/  BSYNC B0 ;  /* 0x0000000000007941 */ /* 0x000fea0003800000 */
.L_x_158:
[----:B---3-5:R-:W-:Y:S01]  /*6550*/  IMAD.U32 R61, R20, 0x10000, RZ ;  /* 0x00010000143d7824 */ /* 0x028fe200078e00ff */
        /* <DEDUP_REMOVED lines=12> */
.L_x_161:
[----:B------:R-:W-:Y:S05]  /*6620*/  BSYNC B0 ;  /* 0x0000000000007941 */ /* 0x000fea0003800000 */
.L_x_160:
        /* <DEDUP_REMOVED lines=13> */
.L_x_163:
[----:B------:R-:W-:Y:S05]  /*6700*/  BSYNC B0 ;  /* 0x0000000000007941 */ /* 0x000fea0003800000 */
.L_x_162:
        /* <DEDUP_REMOVED lines=13> */
.L_x_165:
[----:B------:R-:W-:Y:S05]  /*67e0*/  BSYNC B0 ;  /* 0x0000000000007941 */ /* 0x000fea0003800000 */
.L_x_164:
        /* <DEDUP_REMOVED lines=13> */
.L_x_167:
[----:B------:R-:W-:Y:S05]  /*68c0*/  BSYNC B0 ;  /* 0x0000000000007941 */ /* 0x000fea0003800000 */
.L_x_166:
        /* <DEDUP_REMOVED lines=13> */
.L_x_169:
[----:B------:R-:W-:Y:S05]  /*69a0*/  BSYNC B0 ;  /* 0x0000000000007941 */ /* 0x000fea0003800000 */
.L_x_168:
        /* <DEDUP_REMOVED lines=13> */
.L_x_171:
[----:B------:R-:W-:Y:S05]  /*6a80*/  BSYNC B0 ;  /* 0x0000000000007941 */ /* 0x000fea0003800000 */
.L_x_170:
        /* <DEDUP_REMOVED lines=8> */
[----:B------:R-:W-:-:S04]  /*6b10*/  IADD3 R18, P5, R18, UR5, RZ ;  /* 0x0000000512127c10 */ /* 0x000fc8000ffbe0ff */
[----:B------:R-:W-:Y:S02]  /*6b20*/  IADD3.X R19, R19, UR4, RZ, P5, !PT ;  /* 0x0000000413137c10 */ /* 0x000fe4000affe4ff */
[----:B------:R-:W-:-:S13]  /*6b30*/  ISETP.GT.AND P5, PT, R0, 0x80, P0 ;  /* 0x000000800000780c */ /* 0x000fda00007a4270 */
[----:B------:R-:W-:Y:S05]  /*6b40*/  @!P5 BRA `(.L_x_173) ;  /* 0x000000000004d947 */ /* 0x000fea0003800000 */
[----:B------:R3:W5:Y:S02]  /*6b50*/  LDG.E.LTC128B.U16 R20, desc[UR16][R18.64] ;  /* 0x0000001012147981 */ /* 0x000764000c1e1520 */
.L_x_173:
[----:B------:R-:W-:Y:S05]  /*6b60*/  BSYNC B0 ;  /* 0x0000000000007941 */ /* 0x000fea0003800000 */
.L_x_172:
        /* <DEDUP_REMOVED lines=13> */
.L_x_175:
[----:B------:R-:W-:Y:S05]  /*6c40*/  BSYNC B0 ;  /* 0x0000000000007941 */ /* 0x000fea0003800000 */
.L_x_174:
        /* <DEDUP_REMOVED lines=9> */
[----:B---3--:R-:W-:Y:S02]  /*6ce0*/  IADD3.X R13, R23, UR4, RZ, P5, !PT ;  /* 0x00000004170d7c10 */ /* 0x008fe4000affe4ff */
[----:B------:R-:W-:-:S13]  /*6cf0*/  ISETP.GT.AND P5, PT, R0, 0x88, P0 ;  /* 0x000000880000780c */ /* 0x000fda00007a4270 */
[----:B------:R-:W-:Y:S05]  /*6d00*/  @!P5 BRA `(.L_x_177) ;  /* 0x000000000004d947 */ /* 0x000fea0003800000 */
[----:B------:R3:W5:Y:S02]  /*6d10*/  LDG.E.LTC128B.U16 R20, desc[UR16][R12.64] ;  /* 0x000000100c147981 */ /* 0x000764000c1e1520 */
.L_x_177:
[----:B------:R-:W-:Y:S05]  /*6d20*/  BSYNC B0 ;  /* 0x0000000000007941 */ /* 0x000fea0003800000 */
.L_x_176:
        /* <DEDUP_REMOVED lines=15> */
.L_x_179:
[----:B------:R-:W-:Y:S05]  /*6e20*/  BSYNC B0 ;  /* 0x0000000000007941 */ /* 0x000fea0003800000 */
.L_x_178:
        /* <DEDUP_REMOVED lines=11> */
[----:B-1----:R-:W-:-:S04]  /*6ee0*/  IADD3 R22, P6, R4, UR21, RZ ;  /* 0x0000001504167c10 */ /* 0x002fc8000ffde0ff */
[----:B------:R-:W-:-:S05]  /*6ef0*/  IADD3.X R23, R5, UR4, RZ, P6, !PT ;  /* 0x0000000405177c10 */ /* 0x000fca000b7fe4ff */
[----:B------:R3:W5:Y:S04]  /*6f00*/  LDG.E.LTC128B.U16 R20, desc[UR16][R22.64] ;  /* 0x0000001016147981 */ /* 0x000768000c1e1520 */
.L_x_181:
[----:B------:R-:W-:Y:S05]  /*6f10*/  BSYNC B0 ;  /* 0x0000000000007941 */ /* 0x000fea0003800000 */
.L_x_180:
[----:B-1-3-5:R-:W-:Y:S01]  /*6f20*/  IMAD.U32 R23, R20, 0x10000, RZ ;  /* 0x0001000014177824 */ /* 0x02afe200078e00ff */
[----:B------:R-:W-:Y:S01]  /*6f30*/  ISETP.GT.AND P6, PT, R10, RZ, PT ;  /* 0x000000ff0a00720c */ /* 0x000fe20003fc4270 */
[----:B------:R-:W-:Y:S02]  /*6f40*/  BSSY B0, `(.L_x_182) ;  /* 0x000000e000007945 */ /* 0x000fe40003800000 */
[----:B------:R-:W-:-:S04]  /*6f50*/  FMUL R16, R23, R14 ;  /* 0x0000000e17107220 */ /* 0x000fc80000400000 */
[----:B------:R-:W-:-:S05]  /*6f60*/  FFMA R16, R25, R11, R16 ;  /* 0x0000000b19107223 */ /* 0x000fca0000000010 */
[----:B------:R-:W-:-:S04]  /*6f70*/  F2FP.BF16.F32.PACK_AB R16, RZ, R16 ;  /* 0x00000010ff10723e */ /* 0x000fc800000010ff */
[----:B------:R-:W-:Y:S02]  /*6f80*/  PRMT R23, R16, 0x7610, R23 ;  /* 0x0000761010177816 */ /* 0x000fe40000000017 */
[----:B------:R-:W-:-:S03]  /*6f90*/  PRMT R16, R20, 0x7610, R16 ;  /* 0x0000761014107816 */ /* 0x000fc60000000010 */
[----:B------:R1:W-:Y:S01]  /*6fa0*/  @P5 STG.E.U16 desc[UR16][R60.64], R23 ;  /* 0x000000173c005986 */ /* 0x0003e2000c101510 */
[----:B------:R-:W-:-:S05]  /*6fb0*/  IADD3 R22, P5, R6, R17, RZ ;  /* 0x0000001106167210 */ /* 0x000fca0007fbe0ff */
[----:B-1----:R-:W-:Y:S01]  /*6fc0*/  IMAD.X R23, R7, 0x1, R21, P5 ;  /* 0x0000000107177824 */ /* 0x002fe200028e0615 */
[----:B------:R-:W-:-:S13]  /*6fd0*/  ISETP.GT.AND P5, PT, R0, 0xc8, P6 ;  /* 0x000000c80000780c */ /* 0x000fda00037a4270 */
[----:B------:R-:W-:Y:S05]  /*6fe0*/  @!P5 BRA `(.L_x_183) ;  /* 0x00000000000cd947 */ /* 0x000fea0003800000 */
[----:B------:R-:W-:-:S04]  /*6ff0*/  IADD3 R16, P6, R8, UR22, RZ ;  /* 0x0000001608107c10 */ /* 0x000fc8000ffde0ff */
[----:B------:R-:W-:-:S05]  /*7000*/  IADD3.X R17, R9, UR4, RZ, P6, !PT ;  /* 0x0000000409117c10 */ /* 0x000fca000b7fe4ff */
[----:B------:R1:W5:Y:S04]  /*7010*/  LDG.E.LTC128B.U16 R16, desc[UR16][R16.64] ;  /* 0x0000001010107981 */ /* 0x000368000c1e1520 */
.L_x_183:
[----:B------:R-:W-:Y:S05]  /*7020*/  BSYNC B0 ;  /* 0x0000000000007941 */ /* 0x000fea0003800000 */
.L_x_182:
[----:B-1---5:R-:W-:Y:S01]  /*7030*/  IMAD.U32 R17, R16, 0x10000, RZ ;  /* 0x0001000010117824 */ /* 0x022fe200078e00ff */
        /* <DEDUP_REMOVED lines=9> */
[----:B-1----:R-:W-:Y:S05]  /*70d0*/  @!P5 BRA `(.L_x_185) ;  /* 0x00000000000cd947 */ /* 0x002fea0003800000 */
[----:B------:R-:W-:-:S04]  /*70e0*/  IADD3 R16, P6, R8, UR21, RZ ;  /* 0x0000001508107c10 */ /* 0x000fc8000ffde0ff */
[----:B------:R-:W-:-:S05]  /*70f0*/  IADD3.X R17, R9, UR4, RZ, P6, !PT ;  /* 0x0000000409117c10 */ /* 0x000fca000b7fe4ff */
[----:B------:R1:W5:Y:S04]  /*7100*/  LDG.E.LTC128B.U16 R16, desc[UR16][R16.64] ;  /* 0x0000001010107981 */ /* 0x000368000c1e1520 */
.L_x_185:
[----:B------:R-:W-:Y:S05]  /*7110*/  BSYNC B0 ;  /* 0x0000000000007941 */ /* 0x000fea0003800000 */
.L_x_184:
        /* <DEDUP_REMOVED lines=12> */
[----:B-1----:R-:W-:-:S05]  /*71e0*/  IADD3.X R17, R5, UR4, RZ, P6, !PT ;  /* 0x0000000405117c10 */ /* 0x002fca000b7fe4ff */
[----:B------:R3:W5:Y:S04]  /*71f0*/  LDG.E.LTC128B.U16 R16, desc[UR16][R16.64] ;  /* 0x0000001010107981 */ /* 0x000768000c1e1520 */
.L_x_187:
[----:B------:R-:W-:Y:S05]  /*7200*/  BSYNC B0 ;  /* 0x0000000000007941 */ /* 0x000fea0003800000 */
.L_x_186:
[----:B-----5:R-:W-:Y:S01]  /*7210*/  IMAD.U32 R15, R16, 0x10000, RZ ;  /* 0x00010000100f7824 */ /* 0x020fe200078e00ff */
[----:B------:R-:W-:Y:S01]  /*7220*/  ISETP.GT.AND P6, PT, R10, 0x9, PT ;  /* 0x000000090a00780c */ /* 0x000fe20003fc4270 */
[----:B------:R-:W-:Y:S02]  /*7230*/  BSSY B0, `(.L_x_188) ;  /* 0x000000e000007945 */ /* 0x000fe40003800000 */
[----:B------:R-:W-:-:S04]  /*7240*/  FMUL R15, R15, R14 ;  /* 0x0000000e0f0f7220 */ /* 0x000fc80000400000 */
[----:B------:R-:W-:-:S05]  /*7250*/  FFMA R15, R28, R11, R15 ;  /* 0x0000000b1c0f7223 */ /* 0x000fca000000000f */
[----:B------:R-:W-:-:S04]  /*7260*/  F2FP.BF16.F32.PACK_AB R15, RZ, R15 ;  /* 0x0000000fff0f723e */ /* 0x000fc800000010ff */
[----:B-1-3--:R-:W-:Y:S02]  /*7270*/  PRMT R17, R15, 0x7610, R17 ;  /* 0x000076100f117816 */ /* 0x00afe40000000011 */
[----:B------:R-:W-:-:S03]  /*7280*/  PRMT R15, R16, 0x7610, R15 ;  /* 0x00007610100f7816 */ /* 0x000fc6000000000f */
        /* <DEDUP_REMOVED lines=8> */
.L_x_189:
[----:B------:R-:W-:Y:S05]  /*7310*/  BSYNC B0 ;  /* 0x0000000000007941 */ /* 0x000fea0003800000 */
.L_x_188:
[----:B-1---5:R-:W-:Y:S01]  /*7320*/  IMAD.U32 R13, R15, 0x10000, RZ ;  /* 0x000100000f0d7824 */ /* 0x022fe200078e00ff */
[----:B------:R-:W-:Y:S01]  /*7330*/  ISETP.GT.AND P6, PT, R10, 0x8, PT ;  /* 0x000000080a00780c */ /* 0x000fe20003fc4270 */
        /* <DEDUP_REMOVED lines=14> */
.L_x_191:
[----:B------:R-:W-:Y:S05]  /*7420*/  BSYNC B0 ;  /* 0x0000000000007941 */ /* 0x000fea0003800000 */
.L_x_190:
        /* <DEDUP_REMOVED lines=14> */
.L_x_193:
[----:B------:R-:W-:Y:S05]  /*7510*/  BSYNC B0 ;  /* 0x0000000000007941 */ /* 0x000fea0003800000 */
.L_x_192:
        /* <DEDUP_REMOVED lines=14> */
.L_x_195:
[----:B------:R-:W-:Y:S05]  /*7600*/  BSYNC B0 ;  /* 0x0000000000007941 */ /* 0x000fea0003800000 */
.L_x_194:
        /* <DEDUP_REMOVED lines=14> */
.L_x_197:
[----:B------:R-:W-:Y:S05]  /*76f0*/  BSYNC B0 ;  /* 0x0000000000007941 */ /* 0x000fea0003800000 */
.L_x_196:
[----:B-1---5:R-:W-:Y:S01]  /*7700*/  IMAD.U32 R13, R12, 0x10000, RZ ;  /* 0x000100000c0d7824 */ /* 0x022fe200078e00ff */
[----:B------:R-:W-:Y:S01]  /*7710*/  ISETP.GT.AND P6, PT, R10, 0x10, PT ;  /* 0x000000100a00780c */ /* 0x000fe20003fc4270 */
        /* <DEDUP_REMOVED lines=13> */
.L_x_199:
[----:B------:R-:W-:Y:S05]  /*77f0*/  BSYNC B0 ;  /* 0x0000000000007941 */ /* 0x000fea0003800000 */
.L_x_198:
        /* <DEDUP_REMOVED lines=14> */
.L_x_201:
[----:B------:R-:W-:Y:S05]  /*78e0*/  BSYNC B0 ;  /* 0x0000000000007941 */ /* 0x000fea0003800000 */
.L_x_200:
        /* <DEDUP_REMOVED lines=14> */
.L_x_203:
[----:B------:R-:W-:Y:S05]  /*79d0*/  BSYNC B0 ;  /* 0x0000000000007941 */ /* 0x000fea0003800000 */
.L_x_202:
        /* <DEDUP_REMOVED lines=14> */
.L_x_205:
[----:B------:R-:W-:Y:S05]  /*7ac0*/  BSYNC B0 ;  /* 0x0000000000007941 */ /* 0x000fea0003800000 */
.L_x_204:
        /* <DEDUP_REMOVED lines=15> */
.L_x_207:
[----:B------:R-:W-:Y:S05]  /*7bc0*/  BSYNC B0 ;  /* 0x0000000000007941 */ /* 0x000fea0003800000 */
.L_x_206:
        /* <DEDUP_REMOVED lines=14> */
.L_x_209:
[----:B------:R-:W-:Y:S05]  /*7cb0*/  BSYNC B0 ;  /* 0x0000000000007941 */ /* 0x000fea0003800000 */
.L_x_208:
        /* <DEDUP_REMOVED lines=15> */
.L_x_211:
[----:B------:R-:W-:Y:S05]  /*7db0*/  BSYNC B0 ;  /* 0x0000000000007941 */ /* 0x000fea0003800000 */
.L_x_210:
        /* <DEDUP_REMOVED lines=14> */
.L_x_213:
[----:B------:R-:W-:Y:S05]  /*7ea0*/  BSYNC B0 ;  /* 0x0000000000007941 */ /* 0x000fea0003800000 */
.L_x_212:
[----:B-1---5:R-:W-:Y:S01]  /*7eb0*/  IMAD.U32 R13, R12, 0x10000, RZ ;  /* 0x000100000c0d7824 */ /* 0x022fe200078e00ff */
[----:B------:R-:W-:Y:S01]  /*7ec0*/  ISETP.GT.AND P6, PT, R10, 0x20, PT ;  /* 0x000000200a00780c */ /* 0x000fe20003fc4270 */
[----:B------:R-:W-:Y:S02]  /*7ed0*/  BSSY B0, `(.L_x_214) ;  /* 0x000000a000007945 */ /* 0x000fe40003800000 */
[----:B------:R-:W-:-:S04]  /*7ee0*/  FMUL R20, R13, R14 ;  /* 0x0000000e0d147220 */ /* 0x000fc80000400000 */
[----:B------:R-:W-:-:S05]  /*7ef0*/  FFMA R20, R41, R11, R20 ;  /* 0x0000000b29147223 */ /* 0x000fca0000000014 */
[----:B------:R-:W-:-:S05]  /*7f00*/  F2FP.BF16.F32.PACK_AB R20, RZ, R20 ;  /* 0x00000014ff14723e */ /* 0x000fca00000010ff */
[----:B------:R1:W-:Y:S01]  /*7f10*/  @P5 STG.E.U16 desc[UR16][R24.64], R20 ;  /* 0x0000001418005986 */ /* 0x0003e2000c101510 */
[----:B------:R-:W-:-:S13]  /*7f20*/  ISETP.GT.AND P5, PT, R0, 0xc8, P6 ;  /* 0x000000c80000780c */ /* 0x000fda00037a4270 */
[----:B-1----:R-:W-:Y:S05]  /*7f30*/  @!P5 BRA `(.L_x_215) ;  /* 0x00000000000cd947 */ /* 0x002fea0003800000 */
[----:B------:R-:W-:-:S04]  /*7f40*/  IADD3 R12, P6, R8, UR12, RZ ;  /* 0x0000000c080c7c10 */ /* 0x000fc8000ffde0ff */
[----:B------:R-:W-:-:S05]  /*7f50*/  IADD3.X R13, R9, UR4, RZ, P6, !PT ;  /* 0x00000004090d7c10 */ /* 0x000fca000b7fe4ff */
[----:B------:R1:W5:Y:S04]  /*7f60*/  LDG.E.LTC128B.U16 R12, desc[UR16][R12.64] ;  /* 0x000000100c0c7981 */ /* 0x000368000c1e1520 */
.L_x_215:
[----:B------:R-:W-:Y:S05]  /*7f70*/  BSYNC B0 ;  /* 0x0000000000007941 */ /* 0x000fea0003800000 */
.L_x_214:
        /* <DEDUP_REMOVED lines=12> */
.L_x_217:
[----:B------:R-:W-:Y:S05]  /*8040*/  BSYNC B0 ;  /* 0x0000000000007941 */ /* 0x000fea0003800000 */
.L_x_216:
        /* <DEDUP_REMOVED lines=15> */
.L_x_219:
[----:B------:R-:W-:Y:S05]  /*8140*/  BSYNC B0 ;  /* 0x0000000000007941 */ /* 0x000fea0003800000 */
.L_x_218:
[----:B-1---5:R-:W-:Y:S01]  /*8150*/  IMAD.U32 R13, R12, 0x10000, RZ ;  /* 0x000100000c0d7824 */ /* 0x022fe200078e00ff */
        /* <DEDUP_REMOVED lines=12> */
.L_x_221:
[----:B------:R-:W-:Y:S05]  /*8220*/  BSYNC B0 ;  /* 0x0000000000007941 */ /* 0x000fea0003800000 */
.L_x_220:
[----:B-1---5:R-:W-:Y:S01]  /*8230*/  IMAD.U32 R13, R12, 0x10000, RZ ;  /* 0x000100000c0d7824 */ /* 0x022fe200078e00ff */
[----:B------:R-:W-:Y:S01]  /*8240*/  ISETP.GT.AND P6, PT, R10, 0x28, PT ;  /* 0x000000280a00780c */ /* 0x000fe20003fc4270 */
[----:B------:R-:W-:Y:S02]  /*8250*/  BSSY B0, `(.L_x_222) ;  /* 0x000000c000007945 */ /* 0x000fe40003800000 */
[----:B------:R-:W-:Y:S01]  /*8260*/  FMUL R10, R13, R14 ;  /* 0x0000000e0d0a7220 */ /* 0x000fe20000400000 */
[----:B------:R-:W-:-:S03]  /*8270*/  ISETP.GT.AND P6, PT, R0, 0xc8, P6 ;  /* 0x000000c80000780c */ /* 0x000fc600037c4270 */
[----:B------:R-:W-:-:S05]  /*8280*/  FFMA R10, R45, R11, R10 ;  /* 0x0000000b2d0a7223 */ /* 0x000fca000000000a */
[----:B------:R-:W-:-:S04]  /*8290*/  F2FP.BF16.F32.PACK_AB R10, RZ, R10 ;  /* 0x0000000aff0a723e */ /* 0x000fc800000010ff */
[----:B------:R-:W-:Y:S02]  /*82a0*/  PRMT R13, R10, 0x7610, R13 ;  /* 0x000076100a0d7816 */ /* 0x000fe4000000000d */
[----:B------:R-:W-:-:S03]  /*82b0*/  PRMT R10, R12, 0x7610, R10 ;  /* 0x000076100c0a7816 */ /* 0x000fc6000000000a */
[----:B------:R1:W-:Y:S01]  /*82c0*/  @P5 STG.E.U16 desc[UR16][R18.64], R13 ;  /* 0x0000000d12005986 */ /* 0x0003e2000c101510 */
[----:B------:R-:W-:Y:S05]  /*82d0*/  @!P6 BRA `(.L_x_223) ;  /* 0x00000000000ce947 */ /* 0x000fea0003800000 */
[----:B------:R-:W-:-:S04]  /*82e0*/  IADD3 R12, P5, R8, UR10, RZ ;  /* 0x0000000a080c7c10 */ /* 0x000fc8000ffbe0ff */
[----:B-1----:R-:W-:-:S05]  /*82f0*/  IADD3.X R13, R9, UR4, RZ, P5, !PT ;  /* 0x00000004090d7c10 */ /* 0x002fca000affe4ff */
[----:B------:R3:W5:Y:S04]  /*8300*/  LDG.E.LTC128B.U16 R10, desc[UR16][R12.64] ;  /* 0x000000100c0a7981 */ /* 0x000768000c1e1520 */
.L_x_223:
[----:B------:R-:W-:Y:S05]  /*8310*/  BSYNC B0 ;  /* 0x0000000000007941 */ /* 0x000fea0003800000 */
.L_x_222:
[----:B-1-3-5:R-:W-:Y:S01]  /*8320*/  IMAD.U32 R13, R10, 0x10000, RZ ;  /* 0x000100000a0d7824 */ /* 0x02afe200078e00ff */
[----:B------:R-:W-:Y:S01]  /*8330*/  IADD3 R12, P5, R6, R101, RZ ;  /* 0x00000065060c7210 */ /* 0x000fe20007fbe0ff */
[----:B------:R-:W-:Y:S01]  /*8340*/  BSSY B0, `(.L_x_224) ;  /* 0x000000b000007945 */ /* 0x000fe20003800000 */
[----:B------:R-:W-:Y:S01]  /*8350*/  ISETP.GT.AND P4, PT, R0, 0xc8, P4 ;  /* 0x000000c80000780c */ /* 0x000fe20002784270 */
[----:B------:R-:W-:-:S04]  /*8360*/  FMUL R13, R13, R14 ;  /* 0x0000000e0d0d7220 */ /* 0x000fc80000400000 */
[----:B------:R-:W-:-:S05]  /*8370*/  FFMA R13, R46, R11, R13 ;  /* 0x0000000b2e0d7223 */ /* 0x000fca000000000d */
[----:B------:R-:W-:Y:S01]  /*8380*/  F2FP.BF16.F32.PACK_AB R15, RZ, R13 ;  /* 0x0000000dff0f723e */ /* 0x000fe200000010ff */
[----:B------:R-:W-:-:S05]  /*8390*/  IMAD.X R13, R7, 0x1, R21, P5 ;  /* 0x00000001070d7824 */ /* 0x000fca00028e0615 */
[----:B------:R1:W-:Y:S01]  /*83a0*/  @P6 STG.E.U16 desc[UR16][R12.64], R15 ;  /* 0x0000000f0c006986 */ /* 0x0003e2000c101510 */
[----:B------:R-:W-:Y:S05]  /*83b0*/  @!P4 BRA `(.L_x_225) ;  /* 0x00000000000cc947 */ /* 0x000fea0003800000 */
[----:B-1----:R-:W-:-:S04]  /*83c0*/  IADD3 R12, P5, R8, UR9, RZ ;  /* 0x00000009080c7c10 */ /* 0x002fc8000ffbe0ff */
[----:B------:R-:W-:-:S05]  /*83d0*/  IADD3.X R13, R9, UR4, RZ, P5, !PT ;  /* 0x00000004090d7c10 */ /* 0x000fca000affe4ff */
[----:B------:R3:W5:Y:S04]  /*83e0*/  LDG.E.LTC128B.U16 R10, desc[UR16][R12.64] ;  /* 0x000000100c0a7981 */ /* 0x000768000c1e1520 */
.L_x_225:
[----:B------:R-:W-:Y:S05]  /*83f0*/  BSYNC B0 ;  /* 0x0000000000007941 */ /* 0x000fea0003800000 */
.L_x_224:
[----:B-1-3-5:R-:W-:Y:S01]  /*8400*/  IMAD.U32 R13, R10, 0x10000, RZ ;  /* 0x000100000a0d7824 */ /* 0x02afe200078e00ff */
[----:B------:R-:W-:Y:S01]  /*8410*/  ISETP.GT.AND P5, PT, R0, 0xc0, P3 ;  /* 0x000000c00000780c */ /* 0x000fe20001fa4270 */
[----:B------:R-:W-:Y:S02]  /*8420*/  BSSY B0, `(.L_x_226) ;  /* 0x000000b000007945 */ /* 0x000fe40003800000 */
[----:B------:R-:W-:-:S04]  /*8430*/  FMUL R12, R13, R14 ;  /* 0x0000000e0d0c7220 */ /* 0x000fc80000400000 */
[----:B------:R-:W-:Y:S01]  /*8440*/  FFMA R47, R47, R11, R12 ;  /* 0x0000000b2f2f7223 */ /* 0x000fe2000000000c */
[----:B------:R-:W-:-:S04]  /*8450*/  IADD3 R12, P6, R6, R103, RZ ;  /* 0x00000067060c7210 */ /* 0x000fc80007fde0ff */
[----:B------:R-:W-:Y:S01]  /*8460*/  F2FP.BF16.F32.PACK_AB R47, RZ, R47 ;  /* 0x0000002fff2f723e */ /* 0x000fe200000010ff */
[----:B------:R-:W-:-:S05]  /*8470*/  IMAD.X R13, R7, 0x1, R21, P6 ;  /* 0x00000001070d7824 */ /* 0x000fca00030e0615 */
[----:B------:R1:W-:Y:S01]  /*8480*/  @P4 STG.E.U16 desc[UR16][R12.64], R47 ;  /* 0x0000002f0c004986 */ /* 0x0003e2000c101510 */
[----:B------:R-:W-:Y:S05]  /*8490*/  @!P5 BRA `(.L_x_227) ;  /* 0x00000000000cd947 */ /* 0x000fea0003800000 */
[----:B-1----:R-:W-:-:S04]  /*84a0*/  IADD3 R12, P4, R4, UR8, RZ ;  /* 0x00000008040c7c10 */ /* 0x002fc8000ff9e0ff */
[----:B------:R-:W-:-:S05]  /*84b0*/  IADD3.X R13, R5, UR4, RZ, P4, !PT ;  /* 0x00000004050d7c10 */ /* 0x000fca000a7fe4ff */
[----:B------:R3:W5:Y:S04]  /*84c0*/  LDG.E.LTC128B.U16 R10, desc[UR16][R12.64] ;  /* 0x000000100c0a7981 */ /* 0x000768000c1e1520 */
.L_x_227:
[----:B------:R-:W-:Y:S05]  /*84d0*/  BSYNC B0 ;  /* 0x0000000000007941 */ /* 0x000fea0003800000 */
.L_x_226:
        /* <DEDUP_REMOVED lines=13> */
.L_x_229:
[----:B------:R-:W-:Y:S05]  /*85b0*/  BSYNC B0 ;  /* 0x0000000000007941 */ /* 0x000fea0003800000 */
.L_x_228:
        /* <DEDUP_REMOVED lines=13> */
.L_x_231:
[----:B------:R-:W-:Y:S05]  /*8690*/  BSYNC B0 ;  /* 0x0000000000007941 */ /* 0x000fea0003800000 */
.L_x_230:
        /* <DEDUP_REMOVED lines=13> */
.L_x_233:
[----:B------:R-:W-:Y:S05]  /*8770*/  BSYNC B0 ;  /* 0x0000000000007941 */ /* 0x000fea0003800000 */
.L_x_232:
        /* <DEDUP_REMOVED lines=13> */
.L_x_235:
[----:B------:R-:W-:Y:S05]  /*8850*/  BSYNC B0 ;  /* 0x0000000000007941 */ /* 0x000fea0003800000 */
.L_x_234:
[----:B-1-3-5:R-:W-:Y:S01]  /*8860*/  IMAD.U32 R13, R10, 0x10000, RZ ;  /* 0x000100000a0d7824 */ /* 0x02afe200078e00ff */
[----:B------:R-:W-:Y:S01]  /*8870*/  IADD3 R12, P4, R2, R109, RZ ;  /* 0x0000006d020c7210 */ /* 0x000fe20007f9e0ff */
[----:B------:R-:W-:Y:S01]  /*8880*/  BSSY B0, `(.L_x_236) ;  /* 0x000000b000007945 */ /* 0x000fe20003800000 */
[----:B------:R-:W-:Y:S01]  /*8890*/  ISETP.GT.AND P2, PT, R0, 0xc0, P0 ;  /* 0x000000c00000780c */ /* 0x000fe20000744270 */
[----:B------:R-:W-:-:S04]  /*88a0*/  FMUL R13, R13, R14 ;  /* 0x0000000e0d0d7220 */ /* 0x000fc80000400000 */
[----:B------:R-:W-:-:S05]  /*88b0*/  FFMA R13, R52, R11, R13 ;  /* 0x0000000b340d7223 */ /* 0x000fca000000000d */
[----:B------:R-:W-:Y:S01]  /*88c0*/  F2FP.BF16.F32.PACK_AB R15, RZ, R13 ;  /* 0x0000000dff0f723e */ /* 0x000fe200000010ff */
[----:B------:R-:W-:Y:S01]  /*88d0*/  IMAD.X R13, R3, 0x1, R21, P4 ;  /* 0x00000001030d7824 */ /* 0x000fe200020e0615 */
[----:B--2---:R-:W-:-:S04]  /*88e0*/  IADD3 R4, P4, R4, UR5, RZ ;  /* 0x0000000504047c10 */ /* 0x004fc8000ff9e0ff */
[----:B------:R1:W-:Y:S01]  /*88f0*/  @P3 STG.E.U16 desc[UR16][R12.64], R15 ;  /* 0x0000000f0c003986 */ /* 0x0003e2000c101510 */
[----:B------:R-:W-:Y:S01]  /*8900*/  IADD3.X R5, R5, UR4, RZ, P4, !PT ;  /* 0x0000000405057c10 */ /* 0x000fe2000a7fe4ff */
[----:B------:R-:W-:Y:S07]  /*8910*/  @!P2 BRA `(.L_x_237) ;  /* 0x000000000004a947 */ /* 0x000fee0003800000 */
[----:B------:R2:W5:Y:S02]  /*8920*/  LDG.E.LTC128B.U16 R10, desc[UR16][R4.64] ;  /* 0x00000010040a7981 */ /* 0x000564000c1e1520 */
.L_x_237:
[----:B------:R-:W-:Y:S05]  /*8930*/  BSYNC B0 ;  /* 0x0000000000007941 */ /* 0x000fea0003800000 */
.L_x_236:
[----:B--2--5:R-:W-:Y:S01]  /*8940*/  IMAD.U32 R5, R10, 0x10000, RZ ;  /* 0x000100000a057824 */ /* 0x024fe200078e00ff */
[----:B------:R-:W-:Y:S01]  /*8950*/  IADD3 R2, P3, R2, R111, RZ ;  /* 0x0000006f02027210 */ /* 0x000fe20007f7e0ff */
[----:B------:R-:W-:Y:S01]  /*8960*/  BSSY B0, `(.L_x_238) ;  /* 0x000000b000007945 */ /* 0x000fe20003800000 */
[----:B------:R-:W-:Y:S01]  /*8970*/  ISETP.GT.AND P1, PT, R0, 0xc8, P1 ;  /* 0x000000c80000780c */ /* 0x000fe20000f24270 */
[----:B------:R-:W-:Y:S02]  /*8980*/  FMUL R4, R5, R14 ;  /* 0x0000000e05047220 */ /* 0x000fe40000400000 */
[----:B------:R-:W-:Y:S02]  /*8990*/  IMAD.X R3, R3, 0x1, R21, P3 ;  /* 0x0000000103037824 */ /* 0x000fe400018e0615 */
[----:B------:R-:W-:-:S05]  /*89a0*/  FFMA R4, R53, R11, R4 ;  /* 0x0000000b35047223 */ /* 0x000fca0000000004 */
[----:B------:R-:W-:-:S05]  /*89b0*/  F2FP.BF16.F32.PACK_AB R4, RZ, R4 ;  /* 0x00000004ff04723e */ /* 0x000fca00000010ff */
[----:B------:R2:W-:Y:S01]  /*89c0*/  @P2 STG.E.U16 desc[UR16][R2.64], R4 ;  /* 0x0000000402002986 */ /* 0x0005e2000c101510 */
[----:B------:R-:W-:Y:S05]  /*89d0*/  @!P1 BRA `(.L_x_239) ;  /* 0x00000000000c9947 */ /* 0x000fea0003800000 */
[----:B--2---:R-:W-:-:S04]  /*89e0*/  IADD3 R2, P2, R8, UR6, RZ ;  /* 0x0000000608027c10 */ /* 0x004fc8000ff5e0ff */
[----:B------:R-:W-:-:S05]  /*89f0*/  IADD3.X R3, R9, UR4, RZ, P2, !PT ;  /* 0x0000000409037c10 */ /* 0x000fca00097fe4ff */
[----:B------:R3:W5:Y:S04]  /*8a00*/  LDG.E.LTC128B.U16 R10, desc[UR16][R2.64] ;  /* 0x00000010020a7981 */ /* 0x000768000c1e1520 */
.L_x_239:
[----:B------:R-:W-:Y:S05]  /*8a10*/  BSYNC B0 ;  /* 0x0000000000007941 */ /* 0x000fea0003800000 */
.L_x_238:
[----:B--23-5:R-:W-:Y:S01]  /*8a20*/  IMAD.U32 R3, R10, 0x10000, RZ ;  /* 0x000100000a037824 */ /* 0x02cfe200078e00ff */
[----:B------:R-:W-:Y:S01]  /*8a30*/  IADD3 R2, P2, R6, R109, RZ ;  /* 0x0000006d06027210 */ /* 0x000fe20007f5e0ff */
[----:B------:R-:W-:Y:S01]  /*8a40*/  BSSY B0, `(.L_x_240) ;  /* 0x000000c000007945 */ /* 0x000fe20003800000 */
[----:B------:R-:W-:Y:S01]  /*8a50*/  ISETP.GT.AND P0, PT, R0, 0xc8, P0 ;  /* 0x000000c80000780c */ /* 0x000fe20000704270 */
[----:B------:R-:W-:-:S04]  /*8a60*/  FMUL R3, R3, R14 ;  /* 0x0000000e03037220 */ /* 0x000fc80000400000 */
[----:B------:R-:W-:-:S05]  /*8a70*/  FFMA R3, R54, R11, R3 ;  /* 0x0000000b36037223 */ /* 0x000fca0000000003 */
[----:B------:R-:W-:Y:S01]  /*8a80*/  F2FP.BF16.F32.PACK_AB R5, RZ, R3 ;  /* 0x00000003ff05723e */ /* 0x000fe200000010ff */
[----:B------:R-:W-:Y:S01]  /*8a90*/  IMAD.X R3, R7, 0x1, R21, P2 ;  /* 0x0000000107037824 */ /* 0x000fe200010e0615 */
[----:B------:R-:W-:Y:S02]  /*8aa0*/  IADD3 R4, P2, R8, UR5, RZ ;  /* 0x0000000508047c10 */ /* 0x000fe4000ff5e0ff */
[----:B------:R-:W-:Y:S02]  /*8ab0*/  PRMT R0, R5, 0x7610, R0 ;  /* 0x0000761005007816 */ /* 0x000fe40000000000 */
[----:B------:R-:W-:-:S03]  /*8ac0*/  IADD3.X R5, R9, UR4, RZ, P2, !PT ;  /* 0x0000000409057c10 */ /* 0x000fc600097fe4ff */
[----:B------:R2:W-:Y:S01]  /*8ad0*/  @P1 STG.E.U16 desc[UR16][R2.64], R0 ;  /* 0x0000000002001986 */ /* 0x0005e2000c101510 */
[----:B------:R-:W-:Y:S05]  /*8ae0*/  @!P0 BRA `(.L_x_241) ;  /* 0x0000000000048947 */ /* 0x000fea0003800000 */
[----:B------:R3:W5:Y:S02]  /*8af0*/  LDG.E.LTC128B.U16 R10, desc[UR16][R4.64] ;  /* 0x00000010040a7981 */ /* 0x000764000c1e1520 */
.L_x_241:
[----:B------:R-:W-:Y:S05]  /*8b00*/  BSYNC B0 ;  /* 0x0000000000007941 */ /* 0x000fea0003800000 */
.L_x_240:
[----:B--2--5:R-:W-:Y:S01]  /*8b10*/  IMAD.U32 R3, R10, 0x10000, RZ ;  /* 0x000100000a037824 */ /* 0x024fe200078e00ff */
[----:B------:R-:W-:-:S03]  /*8b20*/  IADD3 R2, P1, R6, R111, RZ ;  /* 0x0000006f06027210 */ /* 0x000fc60007f3e0ff */
[----:B------:R-:W-:-:S04]  /*8b30*/  FMUL R14, R3, R14 ;  /* 0x0000000e030e7220 */ /* 0x000fc80000400000 */
[----:B------:R-:W-:Y:S01]  /*8b40*/  FFMA R14, R55, R11, R14 ;  /* 0x0000000b370e7223 */ /* 0x000fe2000000000e */
[----:B------:R-:W-:Y:S06]  /*8b50*/  @!P0 EXIT ;  /* 0x000000000000894d */ /* 0x000fec0003800000 */
[----:B------:R-:W-:Y:S01]  /*8b60*/  F2FP.BF16.F32.PACK_AB R14, RZ, R14 ;  /* 0x0000000eff0e723e */ /* 0x000fe200000010ff */
[----:B------:R-:W-:-:S05]  /*8b70*/  IMAD.X R3, R7, 0x1, R21, P1 ;  /* 0x0000000107037824 */ /* 0x000fca00008e0615 */
[----:B------:R-:W-:Y:S01]  /*8b80*/  STG.E.U16 desc[UR16][R2.64], R14 ;  /* 0x0000000e02007986 */ /* 0x000fe2000c101510 */
[----:B------:R-:W-:Y:S05]  /*8b90*/  EXIT ;  /* 0x000000000000794d */ /* 0x000fea0003800000 */
.L_x_21:
[----:B------:R-:W-:Y:S01]  /*8ba0*/  ULDC.64 UR4, c[0x0][0x650] ;  /* 0x0001940000047ab9 */ /* 0x000fe20000000a00 */
[-C--:B------:R-:W-:Y:S01]  /*8bb0*/  FMUL R120, R120, R11.reuse ;  /* 0x0000000b78787220 */ /* 0x080fe20000400000 */
[----:B------:R-:W-:Y:S01]  /*8bc0*/  LEA R2, P1, R18, UR4, 0x1 ;  /* 0x0000000412027c11 */ /* 0x000fe2000f8208ff */
[-C--:B------:R-:W-:Y:S01]  /*8bd0*/  FMUL R121, R121, R11.reuse ;  /* 0x0000000b79797220 */ /* 0x080fe20000400000 */
[----:B------:R-:W-:Y:S01]  /*8be0*/  ISETP.GT.AND P4, PT, R10, 0x1, PT ;  /* 0x000000010a00780c */ /* 0x000fe20003f84270 */
[-C--:B------:R-:W-:Y:S01]  /*8bf0*/  FMUL R122, R122, R11.reuse ;  /* 0x0000000b7a7a7220 */ /* 0x080fe20000400000 */
[----:B------:R-:W-:Y:S01]  /*8c00*/  F2FP.BF16.F32.PACK_AB R120, RZ, R120 ;  /* 0x00000078ff78723e */ /* 0x000fe200000010ff */
[-C--:B------:R-:W-:Y:S01]  /*8c10*/  FMUL R123, R123, R11.reuse ;  /* 0x0000000b7b7b7220 */ /* 0x080fe20000400000 */
[----:B------:R-:W-:Y:S01]  /*8c20*/  LEA.HI.X R3, R18, UR5, R21, 0x1, P1 ;  /* 0x0000000512037c11 */ /* 0x000fe200088f0c15 */
[-C--:B------:R-:W-:Y:S01]  /*8c30*/  FMUL R124, R124, R11.reuse ;  /* 0x0000000b7c7c7220 */ /* 0x080fe20000400000 */
[----:B------:R-:W-:Y:S01]  /*8c40*/  ISETP.GT.AND P2, PT, R10, RZ, PT ;  /* 0x000000ff0a00720c */ /* 0x000fe20003f44270 */
[-C--:B------:R-:W-:Y:S01]  /*8c50*/  FMUL R125, R125, R11.reuse ;  /* 0x0000000b7d7d7220 */ /* 0x080fe20000400000 */
[C---:B------:R-:W-:Y:S01]  /*8c60*/  ISETP.GT.AND P1, PT, R0.reuse, RZ, P4 ;  /* 0x000000ff0000720c */ /* 0x040fe20002724270 */
[----:B------:R-:W-:Y:S01]  /*8c70*/  @P0 STG.E.U16 desc[UR16][R2.64], R120 ;  /* 0x0000007802000986 */ /* 0x000fe2000c101510 */
[----:B------:R-:W-:Y:S01]  /*8c80*/  ISETP.GT.AND P2, PT, R0, 0x8, P2 ;  /* 0x000000080000780c */ /* 0x000fe20001744270 */
[-C--:B------:R-:W-:Y:S01]  /*8c90*/  FMUL R126, R126, R11.reuse ;  /* 0x0000000b7e7e7220 */ /* 0x080fe20000400000 */
[----:B------:R-:W-:Y:S01]  /*8ca0*/  ISETP.GT.AND P0, PT, R0, 0x8, P4 ;  /* 0x000000080000780c */ /* 0x000fe20002704270 */
[-C--:B------:R-:W-:Y:S01]  /*8cb0*/  FMUL R127, R127, R11.reuse ;  /* 0x0000000b7f7f7220 */ /* 0x080fe20000400000 */
[----:B------:R-:W-:Y:S01]  /*8cc0*/  SHF.L.U64.HI R15, R16, 0x1, R15 ;  /* 0x00000001100f7819 */ /* 0x000fe2000001020f */
[-C--:B------:R-:W-:Y:S01]  /*8cd0*/  FMUL R128, R128, R11.reuse ;  /* 0x0000000b80807220 */ /* 0x080fe20000400000 */
[----:B------:R-:W-:Y:S01]  /*8ce0*/  LEA R4, P3, R16, R2, 0x1 ;  /* 0x0000000210047211 */ /* 0x000fe200078608ff */
[----:B------:R-:W-:Y:S01]  /*8cf0*/  FMUL R129, R129, R11 ;  /* 0x0000000b81817220 */ /* 0x000fe20000400000 */
[----:B------:R-:W-:Y:S01]  /*8d00*/  F2FP.BF16.F32.PACK_AB R121, RZ, R121 ;  /* 0x00000079ff79723e */ /* 0x000fe200000010ff */
[----:B------:R-:W-:Y:S01]  /*8d10*/  FMUL R130, R130, R11 ;  /* 0x0000000b82827220 */ /* 0x000fe20000400000 */
[----:B------:R-:W-:Y:S01]  /*8d20*/  F2FP.BF16.F32.PACK_AB R122, RZ, R122 ;  /* 0x0000007aff7a723e */ /* 0x000fe200000010ff */
[----:B------:R-:W-:Y:S01]  /*8d30*/  IMAD.X R5, R15, 0x1, R3, P3 ;  /* 0x000000010f057824 */ /* 0x000fe200018e0603 */
[----:B------:R-:W-:Y:S01]  /*8d40*/  F2FP.BF16.F32.PACK_AB R123, RZ, R123 ;  /* 0x0000007bff7b723e */ /* 0x000fe200000010ff */
[----:B------:R-:W-:Y:S01]  /*8d50*/  @P1 STG.E.U16 desc[UR16][R2.64+0x2], R121 ;  /* 0x0000027902001986 */ /* 0x000fe2000c101510 */
[C---:B------:R-:W-:Y:S01]  /*8d60*/  ISETP.GT.AND P5, PT, R10.reuse, 0x8, PT ;  /* 0x000000080a00780c */ /* 0x040fe20003fa4270 */
[-C--:B------:R-:W-:Y:S01]  /*8d70*/  FMUL R131, R131, R11.reuse ;  /* 0x0000000b83837220 */ /* 0x080fe20000400000 */
[----:B------:R-:W-:Y:S01]  /*8d80*/  ISETP.GT.AND P4, PT, R10, 0x9, PT ;  /* 0x000000090a00780c */ /* 0x000fe20003f84270 */
[----:B------:R-:W-:Y:S01]  /*8d90*/  @P2 STG.E.U16 desc[UR16][R4.64], R122 ;  /* 0x0000007a04002986 */ /* 0x000fe2000c101510 */
[----:B------:R-:W-:Y:S01]  /*8da0*/  ISETP.GT.AND P1, PT, R0, RZ, P5 ;  /* 0x000000ff0000720c */ /* 0x000fe20002f24270 */
[----:B------:R-:W-:Y:S01]  /*8db0*/  IMAD.SHL.U32 R9, R12, 0x80, RZ ;  /* 0x000000800c097824 */ /* 0x000fe200078e00ff */
[C---:B------:R-:W-:Y:S01]  /*8dc0*/  ISETP.GT.AND P2, PT, R0.reuse, RZ, P4 ;  /* 0x000000ff0000720c */ /* 0x040fe20002744270 */
[----:B------:R-:W-:Y:S01]  /*8dd0*/  @P0 STG.E.U16 desc[UR16][R4.64+0x2], R123 ;  /* 0x0000027b04000986 */ /* 0x000fe2000c101510 */
[----:B------:R-:W-:Y:S01]  /*8de0*/  ISETP.GT.AND P0, PT, R0, 0x8, P5 ;  /* 0x000000080000780c */ /* 0x000fe20002f04270 */
[-C--:B------:R-:W-:Y:S01]  /*8df0*/  FMUL R132, R132, R11.reuse ;  /* 0x0000000b84847220 */ /* 0x080fe20000400000 */
[----:B------:R-:W-:Y:S01]  /*8e00*/  F2FP.BF16.F32.PACK_AB R124, RZ, R124 ;  /* 0x0000007cff7c723e */ /* 0x000fe200000010ff */
[----:B------:R-:W-:Y:S01]  /*8e10*/  FMUL R133, R133, R11 ;  /* 0x0000000b85857220 */ /* 0x000fe20000400000 */
[----:B------:R-:W-:Y:S01]  /*8e20*/  F2FP.BF16.F32.PACK_AB R125, RZ, R125 ;  /* 0x0000007dff7d723e */ /* 0x000fe200000010ff */
[-C--:B------:R-:W-:Y:S01]  /*8e30*/  FMUL R134, R134, R11.reuse ;  /* 0x0000000b86867220 */ /* 0x080fe20000400000 */
[----:B------:R-:W-:Y:S01]  /*8e40*/  F2FP.BF16.F32.PACK_AB R126, RZ, R126 ;  /* 0x0000007eff7e723e */ /* 0x000fe200000010ff */
[-C--:B------:R-:W-:Y:S01]  /*8e50*/  FMUL R135, R135, R11.reuse ;  /* 0x0000000b87877220 */ /* 0x080fe20000400000 */
[----:B------:R-:W-:Y:S01]  /*8e60*/  ISETP.GT.AND P3, PT, R10, 0x10, PT ;  /* 0x000000100a00780c */ /* 0x000fe20003f64270 */
[----:B------:R-:W-:Y:S01]  /*8e70*/  @P1 STG.E.U16 desc[UR16][R2.64+0x10], R124 ;  /* 0x0000107c02001986 */ /* 0x000fe2000c101510 */
[----:B------:R-:W-:Y:S01]  /*8e80*/  ISETP.GT.AND P1, PT, R0, 0x8, P4 ;  /* 0x000000080000780c */ /* 0x000fe20002724270 */
[----:B------:R-:W-:Y:S01]  /*8e90*/  FMUL R136, R136, R11 ;  /* 0x0000000b88887220 */ /* 0x000fe20000400000 */
[----:B------:R-:W-:Y:S01]  /*8ea0*/  F2FP.BF16.F32.PACK_AB R127, RZ, R127 ;  /* 0x0000007fff7f723e */ /* 0x000fe200000010ff */
[----:B------:R-:W-:Y:S01]  /*8eb0*/  @P2 STG.E.U16 desc[UR16][R2.64+0x12], R125 ;  /* 0x0000127d02002986 */ /* 0x000fe2000c101510 */
[----:B------:R-:W-:Y:S01]  /*8ec0*/  F2FP.BF16.F32.PACK_AB R128, RZ, R128 ;  /* 0x00000080ff80723e */ /* 0x000fe200000010ff */
[-C--:B------:R-:W-:Y:S01]  /*8ed0*/  FMUL R137, R137, R11.reuse ;  /* 0x0000000b89897220 */ /* 0x080fe20000400000 */
[----:B------:R-:W-:Y:S01]  /*8ee0*/  ISETP.GT.AND P2, PT, R10, 0x11, PT ;  /* 0x000000110a00780c */ /* 0x000fe20003f44270 */
[----:B------:R-:W-:Y:S01]  /*8ef0*/  @P0 STG.E.U16 desc[UR16][R4.64+0x10], R126 ;  /* 0x0000107e04000986 */ /* 0x000fe2000c101510 */
[----:B------:R-:W-:Y:S01]  /*8f00*/  ISETP.GT.AND P0, PT, R0, RZ, P3 ;  /* 0x000000ff0000720c */ /* 0x000fe20001f04270 */
[----:B------:R-:W-:Y:S01]  /*8f10*/  FMUL R138, R138, R11 ;  /* 0x0000000b8a8a7220 */ /* 0x000fe20000400000 */
[----:B------:R-:W-:Y:S01]  /*8f20*/  F2FP.BF16.F32.PACK_AB R129, RZ, R129 ;  /* 0x00000081ff81723e */ /* 0x000fe200000010ff */
[----:B------:R-:W-:Y:S01]  /*8f30*/  FMUL R139, R139, R11 ;  /* 0x0000000b8b8b7220 */ /* 0x000fe20000400000 */
[----:B------:R-:W-:Y:S01]  /*8f40*/  F2FP.BF16.F32.PACK_AB R130, RZ, R130 ;  /* 0x00000082ff82723e */ /* 0x000fe200000010ff */
[----:B------:R-:W-:Y:S01]  /*8f50*/  @P1 STG.E.U16 desc[UR16][R4.64+0x12], R127 ;  /* 0x0000127f04001986 */ /* 0x000fe2000c101510 */
[----:B------:R-:W-:Y:S01]  /*8f60*/  F2FP.BF16.F32.PACK_AB R131, RZ, R131 ;  /* 0x00000083ff83723e */ /* 0x000fe200000010ff */
[-C--:B------:R-:W-:Y:S01]  /*8f70*/  FMUL R140, R140, R11.reuse ;  /* 0x0000000b8c8c7220 */ /* 0x080fe20000400000 */
[----:B------:R-:W-:Y:S01]  /*8f80*/  SHF.L.U64.HI R13, R12, 0x7, R13 ;  /* 0x000000070c0d7819 */ /* 0x000fe2000001020d */
[-C--:B------:R-:W-:Y:S01]  /*8f90*/  FMUL R141, R141, R11.reuse ;  /* 0x0000000b8d8d7220 */ /* 0x080fe20000400000 */
[----:B------:R-:W-:Y:S01]  /*8fa0*/  LOP3.LUT R15, R9, 0x2, RZ, 0xfc, !PT ;  /* 0x00000002090f7812 */ /* 0x000fe200078efcff */
[-C--:B------:R-:W-:Y:S01]  /*8fb0*/  FMUL R142, R142, R11.reuse ;  /* 0x0000000b8e8e7220 */ /* 0x080fe20000400000 */
[----:B------:R-:W-:Y:S01]  /*8fc0*/  F2FP.BF16.F32.PACK_AB R132, RZ, R132 ;  /* 0x00000084ff84723e */ /* 0x000fe200000010ff */
[----:B------:R0:W-:Y:S01]  /*8fd0*/  @P0 STG.E.U16 desc[UR16][R2.64+0x20], R128 ;  /* 0x0000208002000986 */ /* 0x0001e2000c101510 */
[----:B------:R-:W-:Y:S01]  /*8fe0*/  ISETP.GT.AND P0, PT, R0, RZ, P2 ;  /* 0x000000ff0000720c */ /* 0x000fe20001704270 */
[-C--:B------:R-:W-:Y:S01]  /*8ff0*/  FMUL R143, R143, R11.reuse ;  /* 0x0000000b8f8f7220 */ /* 0x080fe20000400000 */
[----:B------:R-:W-:Y:S01]  /*9000*/  ISETP.GT.AND P1, PT, R10, 0x19, PT ;  /* 0x000000190a00780c */ /* 0x000fe20003f24270 */
[----:B------:R-:W-:Y:S01]  /*9010*/  FMUL R144, R144, R11 ;  /* 0x0000000b90907220 */ /* 0x000fe20000400000 */
[----:B------:R-:W-:Y:S01]  /*9020*/  F2FP.BF16.F32.PACK_AB R133, RZ, R133 ;  /* 0x00000085ff85723e */ /* 0x000fe200000010ff */
[-C--:B------:R-:W-:Y:S01]  /*9030*/  FMUL R145, R145, R11.reuse ;  /* 0x0000000b91917220 */ /* 0x080fe20000400000 */
[----:B------:R-:W-:Y:S01]  /*9040*/  F2FP.BF16.F32.PACK_AB R134, RZ, R134 ;  /* 0x00000086ff86723e */ /* 0x000fe200000010ff */
[----:B------:R-:W-:Y:S01]  /*9050*/  FMUL R146, R146, R11 ;  /* 0x0000000b92927220 */ /* 0x000fe20000400000 */
[----:B------:R-:W-:Y:S01]  /*9060*/  F2FP.BF16.F32.PACK_AB R135, RZ, R135 ;  /* 0x00000087ff87723e */ /* 0x000fe200000010ff */
[-C--:B------:R-:W-:Y:S01]  /*9070*/  FMUL R147, R147, R11.reuse ;  /* 0x0000000b93937220 */ /* 0x080fe20000400000 */
[----:B------:R-:W-:Y:S01]  /*9080*/  F2FP.BF16.F32.PACK_AB R136, RZ, R136 ;  /* 0x00000088ff88723e */ /* 0x000fe200000010ff */
[----:B------:R-:W-:Y:S01]  /*9090*/  FMUL R148, R148, R11 ;  /* 0x0000000b94947220 */ /* 0x000fe20000400000 */
[----:B------:R-:W-:Y:S01]  /*90a0*/  F2FP.BF16.F32.PACK_AB R137, RZ, R137 ;  /* 0x00000089ff89723e */ /* 0x000fe200000010ff */
[----:B------:R1:W-:Y:S01]  /*90b0*/  @P0 STG.E.U16 desc[UR16][R2.64+0x22], R129 ;  /* 0x0000228102000986 */ /* 0x0003e2000c101510 */
[----:B------:R-:W-:Y:S01]  /*90c0*/  ISETP.GT.AND P0, PT, R0, 0x8, P3 ;  /* 0x000000080000780c */ /* 0x000fe20001f04270 */
[-C--:B------:R-:W-:Y:S01]  /*90d0*/  FMUL R149, R149, R11.reuse ;  /* 0x0000000b95957220 */ /* 0x080fe20000400000 */
[----:B------:R-:W-:Y:S01]  /*90e0*/  F2FP.BF16.F32.PACK_AB R138, RZ, R138 ;  /* 0x0000008aff8a723e */ /* 0x000fe200000010ff */
[----:B------:R-:W-:Y:S01]  /*90f0*/  FMUL R150, R150, R11 ;  /* 0x0000000b96967220 */ /* 0x000fe20000400000 */
[----:B------:R-:W-:Y:S01]  /*9100*/  F2FP.BF16.F32.PACK_AB R139, RZ, R139 ;  /* 0x0000008bff8b723e */ /* 0x000fe200000010ff */
[-C--:B------:R-:W-:Y:S01]  /*9110*/  FMUL R151, R151, R11.reuse ;  /* 0x0000000b97977220 */ /* 0x080fe20000400000 */
[----:B------:R-:W-:Y:S01]  /*9120*/  ISETP.GT.AND P5, PT, R10, 0x28, PT ;  /* 0x000000280a00780c */ /* 0x000fe20003fa4270 */
[-C--:B------:R-:W-:Y:S01]  /*9130*/  FMUL R88, R88, R11.reuse ;  /* 0x0000000b58587220 */ /* 0x080fe20000400000 */
[----:B------:R-:W-:Y:S01]  /*9140*/  F2FP.BF16.F32.PACK_AB R140, RZ, R140 ;  /* 0x0000008cff8c723e */ /* 0x000fe200000010ff */
[-C--:B------:R-:W-:Y:S01]  /*9150*/  FMUL R89, R89, R11.reuse ;  /* 0x0000000b59597220 */ /* 0x080fe20000400000 */
[----:B------:R-:W-:Y:S01]  /*9160*/  ISETP.GT.AND P4, PT, R10, 0x29, PT ;  /* 0x000000290a00780c */ /* 0x000fe20003f84270 */
[----:B------:R-:W-:Y:S01]  /*9170*/  FMUL R90, R90, R11 ;  /* 0x0000000b5a5a7220 */ /* 0x000fe20000400000 */
[----:B------:R-:W-:Y:S01]  /*9180*/  F2FP.BF16.F32.PACK_AB R141, RZ, R141 ;  /* 0x0000008dff8d723e */ /* 0x000fe200000010ff */
[----:B------:R-:W-:Y:S01]  /*9190*/  @P0 STG.E.U16 desc[UR16][R4.64+0x20], R130 ;  /* 0x0000208204000986 */ /* 0x000fe2000c101510 */
[----:B------:R-:W-:Y:S01]  /*91a0*/  ISETP.GT.AND P0, PT, R0, 0x8, P2 ;  /* 0x000000080000780c */ /* 0x000fe20001704270 */
[-C--:B------:R-:W-:Y:S01]  /*91b0*/  FMUL R91, R91, R11.reuse ;  /* 0x0000000b5b5b7220 */ /* 0x080fe20000400000 */
[----:B------:R-:W-:Y:S01]  /*91c0*/  ISETP.GT.AND P2, PT, R10, 0x18, PT ;  /* 0x000000180a00780c */ /* 0x000fe20003f44270 */
        /* <DEDUP_REMOVED lines=8> */
[----:B------:R-:W-:Y:S01]  /*9250*/  FMUL R96, R96, R11 ;  /* 0x0000000b60607220 */ /* 0x000fe20000400000 */
[----:B------:R-:W-:Y:S01]  /*9260*/  F2FP.BF16.F32.PACK_AB R145, RZ, R145 ;  /* 0x00000091ff91723e */ /* 0x000fe200000010ff */
[----:B------:R-:W-:Y:S01]  /*9270*/  @P0 STG.E.U16 desc[UR16][R4.64+0x22], R131 ;  /* 0x0000228304000986 */ /* 0x000fe2000c101510 */
[----:B------:R-:W-:Y:S01]  /*9280*/  IADD3 R6, P0, R9, R2, RZ ;  /* 0x0000000209067210 */ /* 0x000fe20007f1e0ff */
[-C--:B------:R-:W-:Y:S01]  /*9290*/  FMUL R97, R97, R11.reuse ;  /* 0x0000000b61617220 */ /* 0x080fe20000400000 */
[----:B------:R-:W-:Y:S01]  /*92a0*/  F2FP.BF16.F32.PACK_AB R146, RZ, R146 ;  /* 0x00000092ff92723e */ /* 0x000fe200000010ff */
[----:B------:R-:W-:Y:S01]  /*92b0*/  FMUL R98, R98, R11 ;  /* 0x0000000b62627220 */ /* 0x000fe20000400000 */
[----:B------:R-:W-:Y:S01]  /*92c0*/  F2FP.BF16.F32.PACK_AB R147, RZ, R147 ;  /* 0x00000093ff93723e */ /* 0x000fe200000010ff */
[--C-:B------:R-:W-:Y:S01]  /*92d0*/  IMAD.X R7, R13, 0x1, R3.reuse, P0 ;  /* 0x000000010d077824 */ /* 0x100fe200000e0603 */
[----:B------:R-:W-:Y:S01]  /*92e0*/  IADD3 R18, P0, R15, R2, RZ ;  /* 0x000000020f127210 */ /* 0x000fe20007f1e0ff */
[-C--:B------:R-:W-:Y:S01]  /*92f0*/  FMUL R99, R99, R11.reuse ;  /* 0x0000000b63637220 */ /* 0x080fe20000400000 */
[----:B------:R-:W-:Y:S01]  /*9300*/  F2FP.BF16.F32.PACK_AB R148, RZ, R148 ;  /* 0x00000094ff94723e */ /* 0x000fe200000010ff */
[----:B------:R-:W-:Y:S01]  /*9310*/  FMUL R100, R100, R11 ;  /* 0x0000000b64647220 */ /* 0x000fe20000400000 */
[----:B------:R-:W-:Y:S01]  /*9320*/  F2FP.BF16.F32.PACK_AB R149, RZ, R149 ;  /* 0x00000095ff95723e */ /* 0x000fe200000010ff */
[----:B------:R-:W-:Y:S01]  /*9330*/  IMAD.X R19, R13, 0x1, R3, P0 ;  /* 0x000000010d137824 */ /* 0x000fe200000e0603 */
[----:B------:R-:W-:Y:S01]  /*9340*/  ISETP.GT.AND P0, PT, R0, RZ, P2 ;  /* 0x000000ff0000720c */ /* 0x000fe20001704270 */
[-C--:B------:R-:W-:Y:S01]  /*9350*/  FMUL R101, R101, R11.reuse ;  /* 0x0000000b65657220 */ /* 0x080fe20000400000 */
[----:B------:R-:W-:Y:S01]  /*9360*/  F2FP.BF16.F32.PACK_AB R150, RZ, R150 ;  /* 0x00000096ff96723e */ /* 0x000fe200000010ff */
[----:B------:R-:W-:Y:S01]  /*9370*/  FMUL R102, R102, R11 ;  /* 0x0000000b66667220 */ /* 0x000fe20000400000 */
[----:B------:R-:W-:Y:S01]  /*9380*/  F2FP.BF16.F32.PACK_AB R151, RZ, R151 ;  /* 0x00000097ff97723e */ /* 0x000fe200000010ff */
[-C--:B------:R-:W-:Y:S01]  /*9390*/  FMUL R103, R103, R11.reuse ;  /* 0x0000000b67677220 */ /* 0x080fe20000400000 */
[----:B------:R-:W-:Y:S01]  /*93a0*/  LOP3.LUT R21, R9, 0x10, RZ, 0xfc, !PT ;  /* 0x0000001009157812 */ /* 0x000fe200078efcff */
[-C--:B------:R-:W-:Y:S01]  /*93b0*/  FMUL R104, R104, R11.reuse ;  /* 0x0000000b68687220 */ /* 0x080fe20000400000 */
[----:B------:R-:W-:Y:S01]  /*93c0*/  F2FP.BF16.F32.PACK_AB R88, RZ, R88 ;  /* 0x00000058ff58723e */ /* 0x000fe200000010ff */
[-C--:B------:R-:W-:Y:S01]  /*93d0*/  FMUL R105, R105, R11.reuse ;  /* 0x0000000b69697220 */ /* 0x080fe20000400000 */
[----:B------:R-:W-:Y:S01]  /*93e0*/  LOP3.LUT R23, R9, 0x12, RZ, 0xfc, !PT ;  /* 0x0000001209177812 */ /* 0x000fe200078efcff */
[----:B------:R-:W-:Y:S01]  /*93f0*/  FMUL R106, R106, R11 ;  /* 0x0000000b6a6a7220 */ /* 0x000fe20000400000 */
[----:B------:R-:W-:Y:S01]  /*9400*/  F2FP.BF16.F32.PACK_AB R89, RZ, R89 ;  /* 0x00000059ff59723e */ /* 0x000fe200000010ff */
[----:B------:R-:W-:Y:S01]  /*9410*/  @P0 STG.E.U16 desc[UR16][R2.64+0x30], R132 ;  /* 0x0000308402000986 */ /* 0x000fe2000c101510 */
[----:B------:R-:W-:Y:S01]  /*9420*/  ISETP.GT.AND P0, PT, R0, RZ, P1 ;  /* 0x000000ff0000720c */ /* 0x000fe20000f04270 */
        /* <DEDUP_REMOVED lines=8> */
[-C--:B------:R-:W-:Y:S01]  /*94b0*/  FMUL R111, R111, R11.reuse ;  /* 0x0000000b6f6f7220 */ /* 0x080fe20000400000 */
[----:B------:R-:W-:Y:S01]  /*94c0*/  PRMT R8, R92, 0x7610, R8 ;  /* 0x000076105c087816 */ /* 0x000fe20000000008 */
[-C--:B------:R-:W-:Y:S01]  /*94d0*/  FMUL R112, R112, R11.reuse ;  /* 0x0000000b70707220 */ /* 0x080fe20000400000 */
[----:B------:R-:W-:Y:S01]  /*94e0*/  F2FP.BF16.F32.PACK_AB R94, RZ, R94 ;  /* 0x0000005eff5e723e */ /* 0x000fe200000010ff */
[----:B------:R-:W-:Y:S01]  /*94f0*/  @P0 STG.E.U16 desc[UR16][R2.64+0x32], R133 ;  /* 0x0000328502000986 */ /* 0x000fe2000c101510 */
[----:B------:R-:W-:Y:S01]  /*9500*/  ISETP.GT.AND P0, PT, R0, 0x8, P2 ;  /* 0x000000080000780c */ /* 0x000fe20001704270 */
        /* <DEDUP_REMOVED lines=26> */
[----:B------:R-:W-:Y:S01]  /*96b0*/  @P0 STG.E.U16 desc[UR16][R4.64+0x32], R135 ;  /* 0x0000328704000986 */ /* 0x000fe2000c101510 */
[----:B------:R-:W-:Y:S01]  /*96c0*/  ISETP.GT.AND P0, PT, R0, RZ, P2 ;  /* 0x000000ff0000720c */ /* 0x000fe20001704270 */
        /* <DEDUP_REMOVED lines=135> */
[----:B------:R-:W-:-:S02]  /*9f40*/  F2FP.BF16.F32.PACK_AB R33, RZ, R33 ;  /* 0x00000021ff21723e */ /* 0x000fc400000010ff */
[----:B------:R-:W-:Y:S01]  /*9f50*/  F2FP.BF16.F32.PACK_AB R34, RZ, R34 ;  /* 0x00000022ff22723e */ /* 0x000fe200000010ff */
[----:B------:R-:W-:Y:S01]  /*9f60*/  @P0 STG.E.U16 desc[UR16][R2.64+0x62], R145 ;  /* 0x0000629102000986 */ /* 0x000fe2000c101510 */
[----:B------:R-:W-:Y:S02]  /*9f70*/  ISETP.GT.AND P0, PT, R0, 0x8, P3 ;  /* 0x000000080000780c */ /* 0x000fe40001f04270 */
[----:B------:R-:W-:Y:S02]  /*9f80*/  F2FP.BF16.F32.PACK_AB R35, RZ, R35 ;  /* 0x00000023ff23723e */ /* 0x000fe400000010ff */
[----:B------:R-:W-:Y:S02]  /*9f90*/  F2FP.BF16.F32.PACK_AB R36, RZ, R36 ;  /* 0x00000024ff24723e */ /* 0x000fe400000010ff */
[----:B------:R-:W-:Y:S02]  /*9fa0*/  F2FP.BF16.F32.PACK_AB R37, RZ, R37 ;  /* 0x00000025ff25723e */ /* 0x000fe400000010ff */
[----:B------:R-:W-:-:S02]  /*9fb0*/  F2FP.BF16.F32.PACK_AB R38, RZ, R38 ;  /* 0x00000026ff26723e */ /* 0x000fc400000010ff */
[----:B------:R-:W-:Y:S02]  /*9fc0*/  F2FP.BF16.F32.PACK_AB R39, RZ, R39 ;  /* 0x00000027ff27723e */ /* 0x000fe400000010ff */
[----:B------:R-:W-:Y:S01]  /*9fd0*/  F2FP.BF16.F32.PACK_AB R40, RZ, R40 ;  /* 0x00000028ff28723e */ /* 0x000fe200000010ff */
[----:B------:R-:W-:Y:S01]  /*9fe0*/  @P0 STG.E.U16 desc[UR16][R4.64+0x60], R146 ;  /* 0x0000609204000986 */ /* 0x000fe2000c101510 */
[----:B------:R-:W-:Y:S02]  /*9ff0*/  ISETP.GT.AND P0, PT, R0, 0x8, P1 ;  /* 0x000000080000780c */ /* 0x000fe40000f04270 */
[----:B------:R-:W-:Y:S02]  /*a000*/  F2FP.BF16.F32.PACK_AB R41, RZ, R41 ;  /* 0x00000029ff29723e */ /* 0x000fe400000010ff */
[----:B------:R-:W-:Y:S02]  /*a010*/  F2FP.BF16.F32.PACK_AB R42, RZ, R42 ;  /* 0x0000002aff2a723e */ /* 0x000fe400000010ff */
[----:B------:R-:W-:-:S02]  /*a020*/  F2FP.BF16.F32.PACK_AB R43, RZ, R43 ;  /* 0x0000002bff2b723e */ /* 0x000fc400000010ff */
[----:B------:R-:W-:Y:S02]  /*a030*/  F2FP.BF16.F32.PACK_AB R44, RZ, R44 ;  /* 0x0000002cff2c723e */ /* 0x000fe400000010ff */
[----:B------:R-:W-:Y:S02]  /*a040*/  F2FP.BF16.F32.PACK_AB R45, RZ, R45 ;  /* 0x0000002dff2d723e */ /* 0x000fe400000010ff */
[----:B------:R-:W-:Y:S01]  /*a050*/  F2FP.BF16.F32.PACK_AB R46, RZ, R46 ;  /* 0x0000002eff2e723e */ /* 0x000fe200000010ff */
[----:B------:R-:W-:Y:S01]  /*a060*/  @P0 STG.E.U16 desc[UR16][R4.64+0x62], R147 ;  /* 0x0000629304000986 */ /* 0x000fe2000c101510 */
[----:B------:R-:W-:Y:S02]  /*a070*/  ISETP.GT.AND P0, PT, R0, RZ, P2 ;  /* 0x000000ff0000720c */ /* 0x000fe40001704270 */
[----:B------:R-:W-:Y:S02]  /*a080*/  F2FP.BF16.F32.PACK_AB R47, RZ, R47 ;  /* 0x0000002fff2f723e */ /* 0x000fe400000010ff */
[----:B------:R-:W-:-:S02]  /*a090*/  F2FP.BF16.F32.PACK_AB R48, RZ, R48 ;  /* 0x00000030ff30723e */ /* 0x000fc400000010ff */
[----:B------:R-:W-:Y:S02]  /*a0a0*/  F2FP.BF16.F32.PACK_AB R49, RZ, R49 ;  /* 0x00000031ff31723e */ /* 0x000fe400000010ff */
[----:B------:R-:W-:Y:S02]  /*a0b0*/  F2FP.BF16.F32.PACK_AB R50, RZ, R50 ;  /* 0x00000032ff32723e */ /* 0x000fe400000010ff */
[----:B------:R-:W-:Y:S02]  /*a0c0*/  F2FP.BF16.F32.PACK_AB R51, RZ, R51 ;  /* 0x00000033ff33723e */ /* 0x000fe400000010ff */
[----:B------:R-:W-:Y:S01]  /*a0d0*/  F2FP.BF16.F32.PACK_AB R52, RZ, R52 ;  /* 0x00000034ff34723e */ /* 0x000fe200000010ff */
[----:B------:R-:W-:Y:S01]  /*a0e0*/  @P0 STG.E.U16 desc[UR16][R2.64+0x70], R148 ;  /* 0x0000709402000986 */ /* 0x000fe2000c101510 */
[----:B------:R-:W-:Y:S02]  /*a0f0*/  ISETP.GT.AND P0, PT, R10, 0x39, PT ;  /* 0x000000390a00780c */ /* 0x000fe40003f04270 */
[----:B------:R-:W-:-:S02]  /*a100*/  F2FP.BF16.F32.PACK_AB R53, RZ, R53 ;  /* 0x00000035ff35723e */ /* 0x000fc400000010ff */
[----:B------:R-:W-:Y:S02]  /*a110*/  ISETP.GT.AND P6, PT, R0, RZ, P0 ;  /* 0x000000ff0000720c */ /* 0x000fe400007c4270 */
[----:B------:R-:W-:-:S11]  /*a120*/  F2FP.BF16.F32.PACK_AB R54, RZ, R54 ;  /* 0x00000036ff36723e */ /* 0x000fd600000010ff */
[----:B------:R-:W-:Y:S01]  /*a130*/  @P6 STG.E.U16 desc[UR16][R2.64+0x72], R149 ;  /* 0x0000729502006986 */ /* 0x000fe2000c101510 */
[----:B------:R-:W-:-:S13]  /*a140*/  ISETP.GT.AND P6, PT, R0, 0x8, P2 ;  /* 0x000000080000780c */ /* 0x000fda00017c4270 */
[----:B------:R-:W-:Y:S01]  /*a150*/  @P6 STG.E.U16 desc[UR16][R4.64+0x70], R150 ;  /* 0x0000709604006986 */ /* 0x000fe2000c101510 */
[----:B------:R-:W-:-:S13]  /*a160*/  ISETP.GT.AND P6, PT, R0, 0x8, P0 ;  /* 0x000000080000780c */ /* 0x000fda00007c4270 */
[----:B------:R-:W-:Y:S01]  /*a170*/  @P6 STG.E.U16 desc[UR16][R4.64+0x72], R151 ;  /* 0x0000729704006986 */ /* 0x000fe2000c101510 */
[----:B0-----:R-:W-:-:S05]  /*a180*/  IADD3 R128, P6, R21, R2, RZ ;  /* 0x0000000215807210 */ /* 0x001fca0007fde0ff */
[----:B-1----:R-:W-:Y:S01]  /*a190*/  IMAD.X R129, R13, 0x1, R3, P6 ;  /* 0x000000010d817824 */ /* 0x002fe200030e0603 */
[----:B------:R-:W-:-:S04]  /*a1a0*/  ISETP.GT.AND P6, PT, R10, RZ, PT ;  /* 0x000000ff0a00720c */ /* 0x000fc80003fc4270 */
[----:B------:R-:W-:-:S13]  /*a1b0*/  ISETP.GT.AND P6, PT, R0, 0x40, P6 ;  /* 0x000000400000780c */ /* 0x000fda00037c4270 */
[----:B------:R-:W-:Y:S01]  /*a1c0*/  @P6 STG.E.U16 desc[UR16][R6.64], R88 ;  /* 0x0000005806006986 */ /* 0x000fe2000c101510 */
[----:B------:R-:W-:-:S05]  /*a1d0*/  IADD3 R120, P6, R23, R2, RZ ;  /* 0x0000000217787210 */ /* 0x000fca0007fde0ff */
[----:B------:R-:W-:Y:S01]  /*a1e0*/  IMAD.X R121, R13, 0x1, R3, P6 ;  /* 0x000000010d797824 */ /* 0x000fe200030e0603 */
[----:B------:R-:W-:-:S04]  /*a1f0*/  ISETP.GT.AND P6, PT, R10, 0x1, PT ;  /* 0x000000010a00780c */ /* 0x000fc80003fc4270 */
[----:B------:R-:W-:-:S13]  /*a200*/  ISETP.GT.AND P6, PT, R0, 0x40, P6 ;  /* 0x000000400000780c */ /* 0x000fda00037c4270 */
[----:B------:R0:W-:Y:S01]  /*a210*/  @P6 STG.E.U16 desc[UR16][R18.64], R89 ;  /* 0x0000005912006986 */ /* 0x0001e2000c101510 */
[----:B------:R-:W-:-:S05]  /*a220*/  IADD3 R16, P6, R9, R4, RZ ;  /* 0x0000000409107210 */ /* 0x000fca0007fde0ff */
[----:B------:R-:W-:Y:S01]  /*a230*/  IMAD.X R17, R13, 0x1, R5, P6 ;  /* 0x000000010d117824 */ /* 0x000fe200030e0605 */
[----:B------:R-:W-:-:S04]  /*a240*/  ISETP.GT.AND P6, PT, R10, RZ, PT ;  /* 0x000000ff0a00720c */ /* 0x000fc80003fc4270 */
[----:B------:R-:W-:Y:S02]  /*a250*/  ISETP.GT.AND P6, PT, R0, 0x48, P6 ;  /* 0x000000480000780c */ /* 0x000fe400037c4270 */
[C---:B0-----:R-:W-:Y:S02]  /*a260*/  LOP3.LUT R19, R9.reuse, 0x20, RZ, 0xfc, !PT ;  /* 0x0000002009137812 */ /* 0x041fe400078efcff */
[----:B------:R-:W-:-:S09]  /*a270*/  LOP3.LUT R89, R9, 0x22, RZ, 0xfc, !PT ;  /* 0x0000002209597812 */ /* 0x000fd200078efcff */
        /* <DEDUP_REMOVED lines=8> */
[----:B------:R-:W-:-:S04]  /*a300*/  ISETP.GT.AND P6, PT, R10, 0x8, PT ;  /* 0x000000080a00780c */ /* 0x000fc80003fc4270 */
[----:B------:R-:W-:Y:S02]  /*a310*/  ISETP.GT.AND P6, PT, R0, 0x40, P6 ;  /* 0x000000400000780c */ /* 0x000fe400037c4270 */
[----:B0-----:R-:W-:-:S11]  /*a320*/  LOP3.LUT R91, R9, 0x30, RZ, 0xfc, !PT ;  /* 0x00000030095b7812 */ /* 0x001fd600078efcff */
[----:B------:R0:W-:Y:S01]  /*a330*/  @P6 STG.E.U16 desc[UR16][R128.64], R8 ;  /* 0x0000000880006986 */ /* 0x0001e2000c101510 */
[----:B------:R-:W-:-:S05]  /*a340*/  IADD3 R122, P6, R89, R2, RZ ;  /* 0x00000002597a7210 */ /* 0x000fca0007fde0ff */
[----:B------:R-:W-:Y:S01]  /*a350*/  IMAD.X R123, R13, 0x1, R3, P6 ;  /* 0x000000010d7b7824 */ /* 0x000fe200030e0603 */
[----:B------:R-:W-:-:S04]  /*a360*/  ISETP.GT.AND P6, PT, R10, 0x9, PT ;  /* 0x000000090a00780c */ /* 0x000fc80003fc4270 */
[----:B------:R-:W-:Y:S02]  /*a370*/  ISETP.GT.AND P6, PT, R0, 0x40, P6 ;  /* 0x000000400000780c */ /* 0x000fe400037c4270 */
[----:B0-----:R-:W-:-:S11]  /*a380*/  PRMT R8, R96, 0x7610, R8 ;  /* 0x0000761060087816 */ /* 0x001fd60000000008 */
[----:B------:R0:W-:Y:S01]  /*a390*/  @P6 STG.E.U16 desc[UR16][R120.64], R93 ;  /* 0x0000005d78006986 */ /* 0x0001e2000c101510 */
[----:B------:R-:W-:-:S05]  /*a3a0*/  IADD3 R92, P6, R21, R4, RZ ;  /* 0x00000004155c7210 */ /* 0x000fca0007fde0ff */
[----:B0-----:R-:W-:Y:S01]  /*a3b0*/  IMAD.X R93, R13, 0x1, R5, P6 ;  /* 0x000000010d5d7824 */ /* 0x001fe200030e0605 */
        /* <DEDUP_REMOVED lines=80> */
[----:B------:R-:W-:Y:S02]  /*a8c0*/  ISETP.GT.AND P6, PT, R0, 0x40, P5 ;  /* 0x000000400000780c */ /* 0x000fe40002fc4270 */
[----:B0-----:R-:W-:-:S11]  /*a8d0*/  LOP3.LUT R107, R9, 0x70, RZ, 0xfc, !PT ;  /* 0x00000070096b7812 */ /* 0x001fd600078efcff */
[----:B------:R-:W-:Y:S01]  /*a8e0*/  @P6 STG.E.U16 desc[UR16][R126.64], R8 ;  /* 0x000000087e006986 */ /* 0x000fe2000c101510 */
[----:B------:R-:W-:-:S05]  /*a8f0*/  IADD3 R122, P6, R105, R2, RZ ;  /* 0x00000002697a7210 */ /* 0x000fca0007fde0ff */
[----:B------:R-:W-:Y:S01]  /*a900*/  IMAD.X R123, R13, 0x1, R3, P6 ;  /* 0x000000010d7b7824 */ /* 0x000fe200030e0603 */
[----:B------:R-:W-:-:S13]  /*a910*/  ISETP.GT.AND P6, PT, R0, 0x40, P4 ;  /* 0x000000400000780c */ /* 0x000fda00027c4270 */
[----:B------:R0:W-:Y:S01]  /*a920*/  @P6 STG.E.U16 desc[UR16][R120.64], R109 ;  /* 0x0000006d78006986 */ /* 0x0001e2000c101510 */
[----:B------:R-:W-:-:S05]  /*a930*/  IADD3 R108, P6, R99, R4, RZ ;  /* 0x00000004636c7210 */ /* 0x000fca0007fde0ff */
[----:B0-----:R-:W-:Y:S01]  /*a940*/  IMAD.X R109, R13, 0x1, R5, P6 ;  /* 0x000000010d6d7824 */ /* 0x001fe200030e0605 */
[----:B------:R-:W-:-:S13]  /*a950*/  ISETP.GT.AND P6, PT, R0, 0x48, P5 ;  /* 0x000000480000780c */ /* 0x000fda0002fc4270 */
[----:B------:R0:W-:Y:S01]  /*a960*/  @P6 STG.E.U16 desc[UR16][R108.64], R110 ;  /* 0x0000006e6c006986 */ /* 0x0001e2000c101510 */
[----:B------:R-:W-:-:S05]  /*a970*/  IADD3 R126, P6, R101, R4, RZ ;  /* 0x00000004657e7210 */ /* 0x000fca0007fde0ff */
[----:B------:R-:W-:Y:S01]  /*a980*/  IMAD.X R127, R13, 0x1, R5, P6 ;  /* 0x000000010d7f7824 */ /* 0x000fe200030e0605 */
[----:B------:R-:W-:Y:S02]  /*a990*/  ISETP.GT.AND P6, PT, R0, 0x48, P4 ;  /* 0x000000480000780c */ /* 0x000fe400027c4270 */
[----:B0-----:R-:W-:-:S11]  /*a9a0*/  LOP3.LUT R109, R9, 0x72, RZ, 0xfc, !PT ;  /* 0x00000072096d7812 */ /* 0x001fd600078efcff */
[----:B------:R0:W-:Y:S01]  /*a9b0*/  @P6 STG.E.U16 desc[UR16][R126.64], R111 ;  /* 0x0000006f7e006986 */ /* 0x0001e2000c101510 */
[----:B------:R-:W-:-:S05]  /*a9c0*/  IADD3 R120, P6, R107, R2, RZ ;  /* 0x000000026b787210 */ /* 0x000fca0007fde0ff */
[----:B------:R-:W-:Y:S01]  /*a9d0*/  IMAD.X R121, R13, 0x1, R3, P6 ;  /* 0x000000010d797824 */ /* 0x000fe200030e0603 */
[----:B------:R-:W-:-:S13]  /*a9e0*/  ISETP.GT.AND P6, PT, R0, 0x40, P3 ;  /* 0x000000400000780c */ /* 0x000fda0001fc4270 */
        /* <DEDUP_REMOVED lines=13> */
[----:B-1----:R-:W-:-:S05]  /*aac0*/  IADD3 R112, P6, R107, R4, RZ ;  /* 0x000000046b707210 */ /* 0x002fca0007fde0ff */
[----:B--2---:R-:W-:Y:S01]  /*aad0*/  IMAD.X R113, R13, 0x1, R5, P6 ;  /* 0x000000010d717824 */ /* 0x004fe200030e0605 */
[----:B------:R-:W-:-:S13]  /*aae0*/  ISETP.GT.AND P6, PT, R0, 0x40, P2 ;  /* 0x000000400000780c */ /* 0x000fda00017c4270 */
[----:B------:R-:W-:Y:S01]  /*aaf0*/  @P6 STG.E.U16 desc[UR16][R120.64], R116 ;  /* 0x0000007478006986 */ /* 0x000fe2000c101510 */
[----:B------:R-:W-:-:S05]  /*ab00*/  IADD3 R4, P6, R109, R4, RZ ;  /* 0x000000046d047210 */ /* 0x000fca0007fde0ff */
[----:B------:R-:W-:Y:S01]  /*ab10*/  IMAD.X R5, R13, 0x1, R5, P6 ;  /* 0x000000010d057824 */ /* 0x000fe200030e0605 */
[----:B------:R-:W-:-:S13]  /*ab20*/  ISETP.GT.AND P6, PT, R0, 0x40, P0 ;  /* 0x000000400000780c */ /* 0x000fda00007c4270 */
[----:B------:R-:W-:Y:S01]  /*ab30*/  @P6 STG.E.U16 desc[UR16][R128.64], R117 ;  /* 0x0000007580006986 */ /* 0x000fe2000c101510 */
[----:B---3--:R-:W-:-:S05]  /*ab40*/  IADD3 R2, P6, R6, R9, RZ ;  /* 0x0000000906027210 */ /* 0x008fca0007fde0ff */
[----:B------:R-:W-:Y:S01]  /*ab50*/  IMAD.X R3, R7, 0x1, R13, P6 ;  /* 0x0000000107037824 */ /* 0x000fe200030e060d */
[----:B------:R-:W-:-:S13]  /*ab60*/  ISETP.GT.AND P6, PT, R0, 0x48, P2 ;  /* 0x000000480000780c */ /* 0x000fda00017c4270 */
[----:B------:R1:W-:Y:S01]  /*ab70*/  @P6 STG.E.U16 desc[UR16][R112.64], R118 ;  /* 0x0000007670006986 */ /* 0x0003e2000c101510 */
[----:B0-----:R-:W-:-:S05]  /*ab80*/  IADD3 R110, P6, R15, R6, RZ ;  /* 0x000000060f6e7210 */ /* 0x001fca0007fde0ff */
[----:B------:R-:W-:Y:S01]  /*ab90*/  IMAD.X R111, R7, 0x1, R13, P6 ;  /* 0x00000001076f7824 */ /* 0x000fe200030e060d */
[----:B------:R-:W-:-:S13]  /*aba0*/  ISETP.GT.AND P6, PT, R0, 0x48, P0 ;  /* 0x000000480000780c */ /* 0x000fda00007c4270 */
[----:B------:R0:W-:Y:S01]  /*abb0*/  @P6 STG.E.U16 desc[UR16][R4.64], R119 ;  /* 0x0000007704006986 */ /* 0x0001e2000c101510 */
[----:B------:R-:W-:-:S05]  /*abc0*/  IADD3 R114, P6, R21, R6, RZ ;  /* 0x0000000615727210 */ /* 0x000fca0007fde0ff */
[----:B------:R-:W-:Y:S01]  /*abd0*/  IMAD.X R115, R7, 0x1, R13, P6 ;  /* 0x0000000107737824 */ /* 0x000fe200030e060d */
[----:B------:R-:W-:-:S04]  /*abe0*/  ISETP.GT.AND P6, PT, R10, RZ, PT ;  /* 0x000000ff0a00720c */ /* 0x000fc80003fc4270 */
[----:B------:R-:W-:-:S13]  /*abf0*/  ISETP.GT.AND P6, PT, R0, 0x80, P6 ;  /* 0x000000800000780c */ /* 0x000fda00037c4270 */
[----:B------:R2:W-:Y:S01]  /*ac00*/  @P6 STG.E.U16 desc[UR16][R2.64], R56 ;  /* 0x0000003802006986 */ /* 0x0005e2000c101510 */
[----:B-1----:R-:W-:-:S05]  /*ac10*/  IADD3 R112, P6, R23, R6, RZ ;  /* 0x0000000617707210 */ /* 0x002fca0007fde0ff */
[----:B------:R-:W-:Y:S01]  /*ac20*/  IMAD.X R113, R7, 0x1, R13, P6 ;  /* 0x0000000107717824 */ /* 0x000fe200030e060d */
[----:B------:R-:W-:-:S04]  /*ac30*/  ISETP.GT.AND P6, PT, R10, 0x1, PT ;  /* 0x000000010a00780c */ /* 0x000fc80003fc4270 */
[----:B------:R-:W-:-:S13]  /*ac40*/  ISETP.GT.AND P6, PT, R0, 0x80, P6 ;  /* 0x000000800000780c */ /* 0x000fda00037c4270 */
[----:B------:R1:W-:Y:S01]  /*ac50*/  @P6 STG.E.U16 desc[UR16][R110.64], R57 ;  /* 0x000000396e006986 */ /* 0x0003e2000c101510 */
[----:B0-----:R-:W-:-:S05]  /*ac60*/  IADD3 R4, P6, R16, R9, RZ ;  /* 0x0000000910047210 */ /* 0x001fca0007fde0ff */
[----:B------:R-:W-:Y:S01]  /*ac70*/  IMAD.X R5, R17, 0x1, R13, P6 ;  /* 0x0000000111057824 */ /* 0x000fe200030e060d */
[----:B------:R-:W-:-:S04]  /*ac80*/  ISETP.GT.AND P6, PT, R10, RZ, PT ;  /* 0x000000ff0a00720c */ /* 0x000fc80003fc4270 */
[----:B------:R-:W-:-:S13]  /*ac90*/  ISETP.GT.AND P6, PT, R0, 0x88, P6 ;  /* 0x000000880000780c */ /* 0x000fda00037c4270 */
[----:B------:R-:W-:Y:S01]  /*aca0*/  @P6 STG.E.U16 desc[UR16][R4.64], R58 ;  /* 0x0000003a04006986 */ /* 0x000fe2000c101510 */
[----:B--2---:R-:W-:-:S05]  /*acb0*/  IADD3 R56, P6, R16, R15, RZ ;  /* 0x0000000f10387210 */ /* 0x004fca0007fde0ff */
[----:B-1----:R-:W-:Y:S01]  /*acc0*/  IMAD.X R57, R17, 0x1, R13, P6 ;  /* 0x0000000111397824 */ /* 0x002fe200030e060d */
[----:B------:R-:W-:-:S04]  /*acd0*/  ISETP.GT.AND P6, PT, R10, 0x1, PT ;  /* 0x000000010a00780c */ /* 0x000fc80003fc4270 */
[----:B------:R-:W-:-:S13]  /*ace0*/  ISETP.GT.AND P6, PT, R0, 0x88, P6 ;  /* 0x000000880000780c */ /* 0x000fda00037c4270 */
[----:B------:R0:W-:Y:S01]  /*acf0*/  @P6 STG.E.U16 desc[UR16][R56.64], R59 ;  /* 0x0000003b38006986 */ /* 0x0001e2000c101510 */
        /* <DEDUP_REMOVED lines=10> */
[----:B0-----:R-:W-:-:S05]  /*ada0*/  IADD3 R56, P6, R21, R16, RZ ;  /* 0x0000001015387210 */ /* 0x001fca0007fde0ff */
        /* <DEDUP_REMOVED lines=9> */
[----:B-1----:R-:W-:-:S05]  /*ae40*/  IADD3 R60, P6, R91, R6, RZ ;  /* 0x000000065b3c7210 */ /* 0x002fca0007fde0ff */
[----:B--2---:R-:W-:Y:S01]  /*ae50*/  IMAD.X R61, R7, 0x1, R13, P6 ;  /* 0x00000001073d7824 */ /* 0x004fe200030e060d */
[----:B------:R-:W-:-:S04]  /*ae60*/  ISETP.GT.AND P6, PT, R10, 0x10, PT ;  /* 0x000000100a00780c */ /* 0x000fc80003fc4270 */
[----:B------:R-:W-:-:S13]  /*ae70*/  ISETP.GT.AND P6, PT, R0, 0x80, P6 ;  /* 0x000000800000780c */ /* 0x000fda00037c4270 */
[----:B------:R1:W-:Y:S01]  /*ae80*/  @P6 STG.E.U16 desc[UR16][R110.64], R64 ;  /* 0x000000406e006986 */ /* 0x0003e2000c101510 */
[----:B0-----:R-:W-:-:S05]  /*ae90*/  IADD3 R62, P6, R93, R6, RZ ;  /* 0x000000065d3e7210 */ /* 0x001fca0007fde0ff */
[----:B---3--:R-:W-:Y:S01]  /*aea0*/  IMAD.X R63, R7, 0x1, R13, P6 ;  /* 0x00000001073f7824 */ /* 0x008fe200030e060d */
        /* <DEDUP_REMOVED lines=14> */
[----:B0-----:R-:W-:Y:S01]  /*af90*/  IMAD.X R65, R7, 0x1, R13, P6 ;  /* 0x0000000107417824 */ /* 0x001fe200030e060d */
[----:B------:R-:W-:-:S04]  /*afa0*/  ISETP.GT.AND P6, PT, R10, 0x18, PT ;  /* 0x000000180a00780c */ /* 0x000fc80003fc4270 */
[----:B------:R-:W-:-:S13]  /*afb0*/  ISETP.GT.AND P6, PT, R0, 0x80, P6 ;  /* 0x000000800000780c */ /* 0x000fda00037c4270 */
[----:B------:R0:W-:Y:S01]  /*afc0*/  @P6 STG.E.U16 desc[UR16][R60.64], R68 ;  /* 0x000000443c006986 */ /* 0x0001e2000c101510 */
[----:B--2---:R-:W-:-:S05]  /*afd0*/  IADD3 R66, P6, R97, R6, RZ ;  /* 0x0000000661427210 */ /* 0x004fca0007fde0ff */
        /* <DEDUP_REMOVED lines=19> */
[----:B-1----:R-:W-:-:S05]  /*b110*/  IADD3 R62, P6, R101, R6, RZ ;  /* 0x00000006653e7210 */ /* 0x002fca0007fde0ff */
[----:B------:R-:W-:Y:S01]  /*b120*/  IMAD.X R63, R7, 0x1, R13, P6 ;  /* 0x00000001073f7824 */ /* 0x000fe200030e060d */
[----:B------:R-:W-:-:S04]  /*b130*/  ISETP.GT.AND P6, PT, R10, 0x21, PT ;  /* 0x000000210a00780c */ /* 0x000fc80003fc4270 */
[----:B------:R-:W-:-:S13]  /*b140*/  ISETP.GT.AND P6, PT, R0, 0x80, P6 ;  /* 0x000000800000780c */ /* 0x000fda00037c4270 */
[----:B------:R1:W-:Y:S01]  /*b150*/  @P6 STG.E.U16 desc[UR16][R66.64], R73 ;  /* 0x0000004942006986 */ /* 0x0003e2000c101510 */
[----:B--2---:R-:W-:-:S05]  /*b160*/  IADD3 R56, P6, R95, R16, RZ ;  /* 0x000000105f387210 */ /* 0x004fca0007fde0ff */
[----:B------:R-:W-:Y:S01]  /*b170*/  IMAD.X R57, R17, 0x1, R13, P6 ;  /* 0x0000000111397824 */ /* 0x000fe200030e060d */
[----:B------:R-:W-:-:S04]  /*b180*/  ISETP.GT.AND P6, PT, R10, 0x20, PT ;  /* 0x000000200a00780c */ /* 0x000fc80003fc4270 */
[----:B------:R-:W-:-:S13]  /*b190*/  ISETP.GT.AND P6, PT, R0, 0x88, P6 ;  /* 0x000000880000780c */ /* 0x000fda00037c4270 */
[----:B------:R2:W-:Y:S01]  /*b1a0*/  @P6 STG.E.U16 desc[UR16][R56.64], R74 ;  /* 0x0000004a38006986 */ /* 0x0005e2000c101510 */
[----:B---3--:R-:W-:-:S05]  /*b1b0*/  IADD3 R58, P6, R97, R16, RZ ;  /* 0x00000010613a7210 */ /* 0x008fca0007fde0ff */
[----:B------:R-:W-:Y:S01]  /*b1c0*/  IMAD.X R59, R17, 0x1, R13, P6 ;  /* 0x00000001113b7824 */ /* 0x000fe200030e060d */
[----:B------:R-:W-:-:S04]  /*b1d0*/  ISETP.GT.AND P6, PT, R10, 0x21, PT ;  /* 0x000000210a00780c */ /* 0x000fc80003fc4270 */
[----:B------:R-:W-:-:S13]  /*b1e0*/  ISETP.GT.AND P6, PT, R0, 0x88, P6 ;  /* 0x000000880000780c */ /* 0x000fda00037c4270 */
[----:B------:R3:W-:Y:S01]  /*b1f0*/  @P6 STG.E.U16 desc[UR16][R58.64], R75 ;  /* 0x0000004b3a006986 */ /* 0x0007e2000c101510 */
[----:B0-----:R-:W-:-:S05]  /*b200*/  IADD3 R64, P6, R103, R6, RZ ;  /* 0x0000000667407210 */ /* 0x001fca0007fde0ff */
[----:B------:R-:W-:Y:S01]  /*b210*/  IMAD.X R65, R7, 0x1, R13, P6 ;  /* 0x0000000107417824 */ /* 0x000fe200030e060d */
[----:B------:R-:W-:-:S13]  /*b220*/  ISETP.GT.AND P6, PT, R0, 0x80, P5 ;  /* 0x000000800000780c */ /* 0x000fda0002fc4270 */
[----:B------:R0:W-:Y:S01]  /*b230*/  @P6 STG.E.U16 desc[UR16][R60.64], R76 ;  /* 0x0000004c3c006986 */ /* 0x0001e2000c101510 */
[----:B-1----:R-:W-:-:S05]  /*b240*/  IADD3 R66, P6, R105, R6, RZ ;  /* 0x0000000669427210 */ /* 0x002fca0007fde0ff */
[----:B------:R-:W-:Y:S01]  /*b250*/  IMAD.X R67, R7, 0x1, R13, P6 ;  /* 0x0000000107437824 */ /* 0x000fe200030e060d */
[----:B------:R-:W-:-:S13]  /*b260*/  ISETP.GT.AND P6, PT, R0, 0x80, P4 ;  /* 0x000000800000780c */ /* 0x000fda00027c4270 */
[----:B------:R1:W-:Y:S01]  /*b270*/  @P6 STG.E.U16 desc[UR16][R62.64], R77 ;  /* 0x0000004d3e006986 */ /* 0x0003e2000c101510 */
[----:B--2---:R-:W-:-:S05]  /*b280*/  IADD3 R56, P6, R99, R16, RZ ;  /* 0x0000001063387210 */ /* 0x004fca0007fde0ff */
[----:B------:R-:W-:Y:S01]  /*b290*/  IMAD.X R57, R17, 0x1, R13, P6 ;  /* 0x0000000111397824 */ /* 0x000fe200030e060d */
[----:B------:R-:W-:-:S13]  /*b2a0*/  ISETP.GT.AND P6, PT, R0, 0x88, P5 ;  /* 0x000000880000780c */ /* 0x000fda0002fc4270 */
[----:B------:R2:W-:Y:S01]  /*b2b0*/  @P6 STG.E.U16 desc[UR16][R56.64], R78 ;  /* 0x0000004e38006986 */ /* 0x0005e2000c101510 */
[----:B---3--:R-:W-:-:S05]  /*b2c0*/  IADD3 R58, P6, R101, R16, RZ ;  /* 0x00000010653a7210 */ /* 0x008fca0007fde0ff */
[----:B------:R-:W-:Y:S01]  /*b2d0*/  IMAD.X R59, R17, 0x1, R13, P6 ;  /* 0x00000001113b7824 */ /* 0x000fe200030e060d */
[----:B------:R-:W-:-:S13]  /*b2e0*/  ISETP.GT.AND P6, PT, R0, 0x88, P4 ;  /* 0x000000880000780c */ /* 0x000fda00027c4270 */
[----:B------:R3:W-:Y:S01]  /*b2f0*/  @P6 STG.E.U16 desc[UR16][R58.64], R79 ;  /* 0x0000004f3a006986 */ /* 0x0007e2000c101510 */
[----:B0-----:R-:W-:-:S05]  /*b300*/  IADD3 R60, P6, R107, R6, RZ ;  /* 0x000000066b3c7210 */ /* 0x001fca0007fde0ff */
[----:B------:R-:W-:Y:S01]  /*b310*/  IMAD.X R61, R7, 0x1, R13, P6 ;  /* 0x00000001073d7824 */ /* 0x000fe200030e060d */
[----:B------:R-:W-:-:S13]  /*b320*/  ISETP.GT.AND P6, PT, R0, 0x80, P3 ;  /* 0x000000800000780c */ /* 0x000fda0001fc4270 */
[----:B------:R-:W-:Y:S01]  /*b330*/  @P6 STG.E.U16 desc[UR16][R64.64], R80 ;  /* 0x0000005040006986 */ /* 0x000fe2000c101510 */
[----:B-1----:R-:W-:-:S05]  /*b340*/  IADD3 R62, P6, R109, R6, RZ ;  /* 0x000000066d3e7210 */ /* 0x002fca0007fde0ff */
[----:B------:R-:W-:Y:S01]  /*b350*/  IMAD.X R63, R7, 0x1, R13, P6 ;  /* 0x00000001073f7824 */ /* 0x000fe200030e060d */
[----:B------:R-:W-:-:S13]  /*b360*/  ISETP.GT.AND P6, PT, R0, 0x80, P1 ;  /* 0x000000800000780c */ /* 0x000fda0000fc4270 */
[----:B------:R-:W-:Y:S01]  /*b370*/  @P6 STG.E.U16 desc[UR16][R66.64], R81 ;  /* 0x0000005142006986 */ /* 0x000fe2000c101510 */
[----:B------:R-:W-:-:S05]  /*b380*/  IADD3 R6, P6, R103, R16, RZ ;  /* 0x0000001067067210 */ /* 0x000fca0007fde0ff */
        /* <DEDUP_REMOVED lines=15> */
[----:B------:R-:W-:-:S05]  /*b480*/  IADD3 R16, P6, R2, R9, RZ ;  /* 0x0000000902107210 */ /* 0x000fca0007fde0ff */
        /* <DEDUP_REMOVED lines=9> */
[----:B------:R-:W-:-:S04]  /*b520*/  ISETP.GT.AND P6, PT, R10, RZ, PT ;  /* 0x000000ff0a00720c */ /* 0x000fc80003fc4270 */
[----:B------:R-:W-:-:S13]  /*b530*/  ISETP.GT.AND P6, PT, R0, 0xc0, P6 ;  /* 0x000000c00000780c */ /* 0x000fda00037c4270 */
[----:B------:R2:W-:Y:S01]  /*b540*/  @P6 STG.E.U16 desc[UR16][R16.64], R24 ;  /* 0x0000001810006986 */ /* 0x0005e2000c101510 */
[----:B0-----:R-:W-:-:S05]  /*b550*/  IADD3 R58, P6, R2, R23, RZ ;  /* 0x00000017023a7210 */ /* 0x001fca0007fde0ff */
[----:B------:R-:W-:Y:S01]  /*b560*/  IMAD.X R59, R3, 0x1, R13, P6 ;  /* 0x00000001033b7824 */ /* 0x000fe200030e060d */
[----:B------:R-:W-:-:S04]  /*b570*/  ISETP.GT.AND P6, PT, R10, 0x1, PT ;  /* 0x000000010a00780c */ /* 0x000fc80003fc4270 */
[----:B------:R-:W-:-:S13]  /*b580*/  ISETP.GT.AND P6, PT, R0, 0xc0, P6 ;  /* 0x000000c00000780c */ /* 0x000fda00037c4270 */
[----:B------:R-:W-:Y:S01]  /*b590*/  @P6 STG.E.U16 desc[UR16][R56.64], R25 ;  /* 0x0000001938006986 */ /* 0x000fe2000c101510 */
[----:B-1----:R-:W-:-:S05]  /*b5a0*/  IADD3 R6, P6, R4, R9, RZ ;  /* 0x0000000904067210 */ /* 0x002fca0007fde0ff */
[----:B------:R-:W-:Y:S01]  /*b5b0*/  IMAD.X R7, R5, 0x1, R13, P6 ;  /* 0x0000000105077824 */ /* 0x000fe200030e060d */
[----:B------:R-:W-:-:S04]  /*b5c0*/  ISETP.GT.AND P6, PT, R10, RZ, PT ;  /* 0x000000ff0a00720c */ /* 0x000fc80003fc4270 */
        /* <DEDUP_REMOVED lines=11> */
[----:B------:R-:W-:Y:S01]  /*b680*/  @P6 STG.E.U16 desc[UR16][R60.64], R28 ;  /* 0x0000001c3c006986 */ /* 0x000fe2000c101510 */
[----:B--2---:R-:W-:-:S05]  /*b690*/  IADD3 R16, P6, R2, R89, RZ ;  /* 0x0000005902107210 */ /* 0x004fca0007fde0ff */
[----:B------:R-:W-:Y:S01]  /*b6a0*/  IMAD.X R17, R3, 0x1, R13, P6 ;  /* 0x0000000103117824 */ /* 0x000fe200030e060d */
[----:B------:R-:W-:-:S04]  /*b6b0*/  ISETP.GT.AND P6, PT, R10, 0x9, PT ;  /* 0x000000090a00780c */ /* 0x000fc80003fc4270 */
[----:B------:R-:W-:-:S13]  /*b6c0*/  ISETP.GT.AND P6, PT, R0, 0xc0, P6 ;  /* 0x000000c00000780c */ /* 0x000fda00037c4270 */
[----:B------:R-:W-:Y:S01]  /*b6d0*/  @P6 STG.E.U16 desc[UR16][R58.64], R29 ;  /* 0x0000001d3a006986 */ /* 0x000fe2000c101510 */
        /* <DEDUP_REMOVED lines=34> */
[----:B------:R-:W-:Y:S01]  /*b900*/  @P6 STG.E.U16 desc[UR16][R20.64], R36 ;  /* 0x0000002414006986 */ /* 0x000fe2000c101510 */
[----:B---3--:R-:W-:-:S05]  /*b910*/  IADD3 R16, P6, R2, R97, RZ ;  /* 0x0000006102107210 */ /* 0x008fca0007fde0ff */
        /* <DEDUP_REMOVED lines=23> */
[----:B------:R-:W-:Y:S01]  /*ba90*/  @P6 STG.E.U16 desc[UR16][R16.64], R41 ;  /* 0x0000002910006986 */ /* 0x000fe2000c101510 */
[----:B------:R-:W-:-:S04]  /*baa0*/  ISETP.GT.AND P6, PT, R10, 0x20, PT ;  /* 0x000000200a00780c */ /* 0x000fc80003fc4270 */
[----:B------:R-:W-:-:S13]  /*bab0*/  ISETP.GT.AND P6, PT, R0, 0xc8, P6 ;  /* 0x000000c80000780c */ /* 0x000fda00037c4270 */
[----:B------:R-:W-:Y:S01]  /*bac0*/  @P6 STG.E.U16 desc[UR16][R18.64], R42 ;  /* 0x0000002a12006986 */ /* 0x000fe2000c101510 */
[----:B------:R-:W-:-:S04]  /*bad0*/  ISETP.GT.AND P6, PT, R10, 0x21, PT ;  /* 0x000000210a00780c */ /* 0x000fc80003fc4270 */
[----:B------:R-:W-:-:S13]  /*bae0*/  ISETP.GT.AND P6, PT, R0, 0xc8, P6 ;  /* 0x000000c80000780c */ /* 0x000fda00037c4270 */
[----:B------:R0:W-:Y:S01]  /*baf0*/  @P6 STG.E.U16 desc[UR16][R6.64], R43 ;  /* 0x0000002b06006986 */ /* 0x0001e2000c101510 */
[----:B-1----:R-:W-:-:S05]  /*bb00*/  IADD3 R8, P6, R2, R99, RZ ;  /* 0x0000006302087210 */ /* 0x002fca0007fde0ff */
[----:B------:R-:W-:Y:S01]  /*bb10*/  IMAD.X R9, R3, 0x1, R13, P6 ;  /* 0x0000000103097824 */ /* 0x000fe200030e060d */
[C---:B------:R-:W-:Y:S02]  /*bb20*/  ISETP.GT.AND P6, PT, R0.reuse, 0xc0, P5 ;  /* 0x000000c00000780c */ /* 0x040fe40002fc4270 */
[----:B------:R-:W-:-:S11]  /*bb30*/  ISETP.GT.AND P5, PT, R0, 0xc8, P5 ;  /* 0x000000c80000780c */ /* 0x000fd60002fa4270 */
[----:B------:R1:W-:Y:S01]  /*bb40*/  @P6 STG.E.U16 desc[UR16][R8.64], R44 ;  /* 0x0000002c08006986 */ /* 0x0003e2000c101510 */
[----:B--2---:R-:W-:-:S05]  /*bb50*/  IADD3 R14, P6, R2, R101, RZ ;  /* 0x00000065020e7210 */ /* 0x004fca0007fde0ff */
[----:B------:R-:W-:Y:S01]  /*bb60*/  IMAD.X R15, R3, 0x1, R13, P6 ;  /* 0x00000001030f7824 */ /* 0x000fe200030e060d */
[C---:B------:R-:W-:Y:S02]  /*bb70*/  ISETP.GT.AND P6, PT, R0.reuse, 0xc0, P4 ;  /* 0x000000c00000780c */ /* 0x040fe400027c4270 */
[----:B------:R-:W-:-:S11]  /*bb80*/  ISETP.GT.AND P4, PT, R0, 0xc8, P4 ;  /* 0x000000c80000780c */ /* 0x000fd60002784270 */
[----:B------:R2:W-:Y:S01]  /*bb90*/  @P6 STG.E.U16 desc[UR16][R14.64], R45 ;  /* 0x0000002d0e006986 */ /* 0x0005e2000c101510 */
[----:B0-----:R-:W-:-:S05]  /*bba0*/  IADD3 R6, P6, R4, R99, RZ ;  /* 0x0000006304067210 */ /* 0x001fca0007fde0ff */
[----:B------:R-:W-:Y:S01]  /*bbb0*/  IMAD.X R7, R5, 0x1, R13, P6 ;  /* 0x0000000105077824 */ /* 0x000fe200030e060d */
[----:B-1----:R-:W-:-:S04]  /*bbc0*/  IADD3 R8, P6, R4, R101, RZ ;  /* 0x0000006504087210 */ /* 0x002fc80007fde0ff */
[----:B------:R0:W-:Y:S01]  /*bbd0*/  @P5 STG.E.U16 desc[UR16][R6.64], R46 ;  /* 0x0000002e06005986 */ /* 0x0001e2000c101510 */
[----:B------:R-:W-:Y:S01]  /*bbe0*/  ISETP.GT.AND P5, PT, R0, 0xc0, P3 ;  /* 0x000000c00000780c */ /* 0x000fe20001fa4270 */
[--C-:B------:R-:W-:Y:S01]  /*bbf0*/  IMAD.X R9, R5, 0x1, R13.reuse, P6 ;  /* 0x0000000105097824 */ /* 0x100fe200030e060d */
[----:B--2---:R-:W-:Y:S02]  /*bc00*/  IADD3 R14, P6, R2, R103, RZ ;  /* 0x00000067020e7210 */ /* 0x004fe40007fde0ff */
[C---:B------:R-:W-:Y:S02]  /*bc10*/  ISETP.GT.AND P3, PT, R0.reuse, 0xc8, P3 ;  /* 0x000000c80000780c */ /* 0x040fe40001f64270 */
[----:B------:R1:W-:Y:S01]  /*bc20*/  @P4 STG.E.U16 desc[UR16][R8.64], R47 ;  /* 0x0000002f08004986 */ /* 0x0003e2000c101510 */
[C---:B------:R-:W-:Y:S01]  /*bc30*/  ISETP.GT.AND P4, PT, R0.reuse, 0xc0, P1 ;  /* 0x000000c00000780c */ /* 0x040fe20000f84270 */
[----:B------:R-:W-:Y:S01]  /*bc40*/  IMAD.X R15, R3, 0x1, R13, P6 ;  /* 0x00000001030f7824 */ /* 0x000fe200030e060d */
[----:B------:R-:W-:-:S02]  /*bc50*/  ISETP.GT.AND P1, PT, R0, 0xc8, P1 ;  /* 0x000000c80000780c */ /* 0x000fc40000f24270 */
[-C--:B0-----:R-:W-:Y:S02]  /*bc60*/  IADD3 R6, P6, R2, R105.reuse, RZ ;  /* 0x0000006902067210 */ /* 0x081fe40007fde0ff */
[----:B------:R0:W-:Y:S03]  /*bc70*/  @P5 STG.E.U16 desc[UR16][R14.64], R48 ;  /* 0x000000300e005986 */ /* 0x0001e6000c101510 */
[--C-:B------:R-:W-:Y:S01]  /*bc80*/  IMAD.X R7, R3, 0x1, R13.reuse, P6 ;  /* 0x0000000103077824 */ /* 0x100fe200030e060d */
[C---:B------:R-:W-:Y:S02]  /*bc90*/  IADD3 R10, P6, R4.reuse, R105, RZ ;  /* 0x00000069040a7210 */ /* 0x040fe40007fde0ff */
[----:B-1----:R-:W-:Y:S02]  /*bca0*/  IADD3 R8, P5, R4, R103, RZ ;  /* 0x0000006704087210 */ /* 0x002fe40007fbe0ff */
[----:B------:R1:W-:Y:S01]  /*bcb0*/  @P4 STG.E.U16 desc[UR16][R6.64], R49 ;  /* 0x0000003106004986 */ /* 0x0003e2000c101510 */
[C-C-:B------:R-:W-:Y:S01]  /*bcc0*/  IMAD.X R11, R5.reuse, 0x1, R13.reuse, P6 ;  /* 0x00000001050b7824 */ /* 0x140fe200030e060d */
[C---:B------:R-:W-:Y:S01]  /*bcd0*/  ISETP.GT.AND P4, PT, R0.reuse, 0xc0, P2 ;  /* 0x000000c00000780c */ /* 0x040fe20001784270 */
[----:B------:R-:W-:Y:S01]  /*bce0*/  IMAD.X R9, R5, 0x1, R13, P5 ;  /* 0x0000000105097824 */ /* 0x000fe200028e060d */
[----:B------:R-:W-:-:S02]  /*bcf0*/  ISETP.GT.AND P5, PT, R0, 0xc0, P0 ;  /* 0x000000c00000780c */ /* 0x000fc400007a4270 */
[C---:B------:R-:W-:Y:S02]  /*bd00*/  ISETP.GT.AND P2, PT, R0.reuse, 0xc8, P2 ;  /* 0x000000c80000780c */ /* 0x040fe40001744270 */
[----:B------:R2:W-:Y:S01]  /*bd10*/  @P3 STG.E.U16 desc[UR16][R8.64], R50 ;  /* 0x0000003208003986 */ /* 0x0005e2000c101510 */
[----:B------:R-:W-:Y:S02]  /*bd20*/  ISETP.GT.AND P0, PT, R0, 0xc8, P0 ;  /* 0x000000c80000780c */ /* 0x000fe40000704270 */
[-C--:B0-----:R-:W-:Y:S01]  /*bd30*/  IADD3 R14, P3, R4, R107.reuse, RZ ;  /* 0x0000006b040e7210 */ /* 0x081fe20007f7e0ff */
[----:B------:R2:W-:Y:S01]  /*bd40*/  @P1 STG.E.U16 desc[UR16][R10.64], R51 ;  /* 0x000000330a001986 */ /* 0x0005e2000c101510 */
[C---:B-1----:R-:W-:Y:S02]  /*bd50*/  IADD3 R6, P6, R2.reuse, R107, RZ ;  /* 0x0000006b02067210 */ /* 0x042fe40007fde0ff */
[----:B------:R-:W-:Y:S01]  /*bd60*/  IADD3 R2, P1, R2, R109, RZ ;  /* 0x0000006d02027210 */ /* 0x000fe20007f3e0ff */
[----:B------:R-:W-:-:S02]  /*bd70*/  IMAD.X R15, R5, 0x1, R13, P3 ;  /* 0x00000001050f7824 */ /* 0x000fc400018e060d */
[C-C-:B------:R-:W-:Y:S01]  /*bd80*/  IMAD.X R7, R3.reuse, 0x1, R13.reuse, P6 ;  /* 0x0000000103077824 */ /* 0x140fe200030e060d */
[----:B------:R-:W-:Y:S01]  /*bd90*/  IADD3 R12, P6, R4, R109, RZ ;  /* 0x0000006d040c7210 */ /* 0x000fe20007fde0ff */
[----:B------:R-:W-:-:S03]  /*bda0*/  IMAD.X R3, R3, 0x1, R13, P1 ;  /* 0x0000000103037824 */ /* 0x000fc600008e060d */
[----:B------:R2:W-:Y:S04]  /*bdb0*/  @P4 STG.E.U16 desc[UR16][R6.64], R52 ;  /* 0x0000003406004986 */ /* 0x0005e8000c101510 */
[----:B------:R2:W-:Y:S04]  /*bdc0*/  @P5 STG.E.U16 desc[UR16][R2.64], R53 ;  /* 0x0000003502005986 */ /* 0x0005e8000c101510 */
[----:B------:R2:W-:Y:S01]  /*bdd0*/  @P2 STG.E.U16 desc[UR16][R14.64], R54 ;  /* 0x000000360e002986 */ /* 0x0005e2000c101510 */
[----:B------:R-:W-:Y:S05]  /*bde0*/  @!P0 EXIT ;  /* 0x000000000000894d */ /* 0x000fea0003800000 */
[----:B------:R-:W-:Y:S01]  /*bdf0*/  F2FP.BF16.F32.PACK_AB R55, RZ, R55 ;  /* 0x00000037ff37723e */ /* 0x000fe200000010ff */
[----:B------:R-:W-:-:S05]  /*be00*/  IMAD.X R13, R5, 0x1, R13, P6 ;  /* 0x00000001050d7824 */ /* 0x000fca00030e060d */
[----:B------:R-:W-:Y:S01]  /*be10*/  STG.E.U16 desc[UR16][R12.64], R55 ;  /* 0x000000370c007986 */ /* 0x000fe2000c101510 */
[----:B------:R-:W-:Y:S05]  /*be20*/  EXIT ;  /* 0x000000000000794d */ /* 0x000fea0003800000 */
.L_x_9:
[----:B------:R-:W-:-:S13]  /*be30*/  ISETP.NE.AND P0, PT, R4, RZ, PT ;  /* 0x000000ff0400720c */ /* 0x000fda0003f05270 */
[----:B------:R-:W-:Y:S05]  /*be40*/  @P0 EXIT ;  /* 0x000000000000094d */ /* 0x000fea0003800000 */
[----:B------:R-:W-:-:S13]  /*be50*/  ELECT P0, URZ, PT ;  /* 0x00000000003f782f */ /* 0x000fda0003800000 */
[----:B------:R-:W-:Y:S05]  /*be60*/  @!P0 BRA `(.L_x_242) ;  /* 0x00000008000c8947 */ /* 0x000fea0003800000 */
[----:B------:R-:W-:Y:S02]  /*be70*/  ISETP.GE.AND P0, PT, R2, 0x1, PT ;  /* 0x000000010200780c */ /* 0x000fe40003f06270 */
[----:B------:R-:W-:-:S04]  /*be80*/  SHF.R.S32.HI R3, RZ, 0x1f, R6 ;  /* 0x0000001fff037819 */ /* 0x000fc80000011406 */
[----:B------:R-:W-:-:S07]  /*be90*/  LEA.HI R4, R3, R6, RZ, 0x7 ;  /* 0x0000000603047211 */ /* 0x000fce00078f38ff */
[----:B------:R-:W-:Y:S05]  /*bea0*/  @!P0 BRA `(.L_x_242) ;  /* 0x0000000400fc8947 */ /* 0x000fea0003800000 */
[----:B------:R-:W1:Y:S01]  /*beb0*/  S2R R3, SR_CTAID.X ;  /* 0x0000000000037919 */ /* 0x000e620000002500 */
[----:B------:R-:W-:Y:S01]  /*bec0*/  LOP3.LUT R5, R4, 0xffffff80, RZ, 0xc0, !PT ;  /* 0xffffff8004057812 */ /* 0x000fe200078ec0ff */
[----:B------:R-:W-:Y:S01]  /*bed0*/  ULDC UR4, c[0x0][0x384] ;  /* 0x0000e10000047ab9 */ /* 0x000fe20000000800 */
[C---:B------:R-:W-:Y:S01]  /*bee0*/  LOP3.LUT P0, RZ, R6.reuse, 0x1f, RZ, 0xc0, !PT ;  /* 0x0000001f06ff7812 */ /* 0x040fe2000780c0ff */
[----:B------:R-:W2:Y:S01]  /*bef0*/  S2R R10, SR_CTAID.Y ;  /* 0x00000000000a7919 */ /* 0x000ea20000002600 */
[----:B------:R-:W-:Y:S01]  /*bf00*/  ULDC UR5, c[0x0][0x388] ;  /* 0x0000e20000057ab9 */ /* 0x000fe20000000800 */
[----:B------:R-:W-:Y:S01]  /*bf10*/  IMAD.IADD R5, R6, 0x1, -R5 ;  /* 0x0000000106057824 */ /* 0x000fe200078e0a05 */
[----:B------:R-:W-:Y:S01]  /*bf20*/  LOP3.LUT R20, R0, 0x2, RZ, 0xfc, !PT ;  /* 0x0000000200147812 */ /* 0x000fe200078efcff */
[----:B------:R-:W-:Y:S01]  /*bf30*/  VIADD R21, R2, 0x1 ;  /* 0x0000000102157836 */ /* 0x000fe20000000000 */
[----:B------:R-:W-:Y:S01]  /*bf40*/  CS2R R6, SRZ ;  /* 0x0000000000067805 */ /* 0x000fe2000001ff00 */
[----:B------:R-:W-:Y:S01]  /*bf50*/  IMAD.MOV.U32 R4, RZ, RZ, RZ ;  /* 0x000000ffff047224 */ /* 0x000fe200078e00ff */
[----:B------:R-:W-:-:S02]  /*bf60*/  ISETP.NE.AND P1, PT, R5, RZ, PT ;  /* 0x000000ff0500720c */ /* 0x000fc40003f25270 */
[----:B------:R-:W-:Y:S02]  /*bf70*/  CS2R R8, SRZ ;  /* 0x0000000000087805 */ /* 0x000fe4000001ff00 */
[----:B------:R-:W-:Y:S01]  /*bf80*/  ISETP.NE.OR P0, PT, R5, RZ, !P0 ;  /* 0x000000ff0500720c */ /* 0x000fe20004705670 */
[----:B------:R-:W-:Y:S02]  /*bf90*/  IMAD.MOV.U32 R5, RZ, RZ, 0x1 ;  /* 0x00000001ff057424 */ /* 0x000fe400078e00ff */
[----:B-1----:R-:W-:-:S04]  /*bfa0*/  IMAD.SHL.U32 R16, R3, 0x100, RZ ;  /* 0x0000010003107824 */ /* 0x002fc800078e00ff */
[----:B------:R-:W-:-:S04]  /*bfb0*/  IMAD.HI.U32 R3, R16, UR4, RZ ;  /* 0x0000000410037c27 */ /* 0x000fc8000f8e00ff */
[----:B--2---:R-:W-:Y:S01]  /*bfc0*/  IMAD.SHL.U32 R18, R10, 0x40, RZ ;  /* 0x000000400a127824 */ /* 0x004fe200078e00ff */
[----:B------:R-:W-:-:S07]  /*bfd0*/  SHF.R.U32.HI R3, RZ, UR5, R3 ;  /* 0x00000005ff037c19 */ /* 0x000fce0008011603 */
.L_x_246:
[----:B0----5:R-:W0:Y:S01]  /*bfe0*/  S2R R11, SR_CgaCtaId ;  /* 0x00000000000b7919 */ /* 0x021e220000008800 */
[----:B------:R-:W-:-:S04]  /*bff0*/  MOV R10, 0x400 ;  /* 0x00000400000a7802 */ /* 0x000fc80000000f00 */
[----:B0-----:R-:W-:Y:S02]  /*c000*/  LEA R19, R11, R10, 0x18 ;  /* 0x0000000a0b137211 */ /* 0x001fe400078ec0ff */
[----:B------:R-:W-:-:S03]  /*c010*/  SHF.L.U32 R10, R5, 0x1f, RZ ;  /* 0x0000001f050a7819 */ /* 0x000fc600000006ff */
[----:B------:R-:W-:-:S07]  /*c020*/  IMAD R17, R4, 0x8, R19 ;  /* 0x0000000804117824 */ /* 0x000fce00078e0213 */
.L_x_243:
[----:B0-----:R0:W1:Y:S02]  /*c030*/  SYNCS.PHASECHK.TRANS64.TRYWAIT P2, [R17+URZ+0x32028], R10 ;  /* 0x0320280a110075a7 */ /* 0x001064000804017f */
[----:B-1----:R-:W-:Y:S05]  /*c040*/  @!P2 NANOSLEEP.SYNCS 0x989680 ;  /* 0x009896800000a95d */ /* 0x002fea0003900000 */
[----:B------:R-:W1:Y:S02]  /*c050*/  @!P2 SYNCS.PHASECHK.TRANS64 P2, [R17+URZ+0x32028], R10 ;  /* 0x0320280a1100a5a7 */ /* 0x000e64000804007f */
[----:B-1----:R-:W-:Y:S05]  /*c060*/  @!P2 BRA `(.L_x_243) ;  /* 0xfffffffc00f0a947 */ /* 0x002fea000383ffff */
[----:B0-----:R-:W0:Y:S02]  /*c070*/  @!P1 LDC R10, c[0x0][0x580] ;  /* 0x00016000ff0a9b82 */ /* 0x001e240000000800 */
[----:B0-----:R0:W-:Y:S02]  /*c080*/  @!P1 SYNCS.ARRIVE.TRANS64 RZ, [R17+URZ+0x32000], R10 ;  /* 0x0320000a11ff99a7 */ /* 0x0011e4000800003f */
[----:B0-----:R-:W-:-:S04]  /*c090*/  PRMT R10, R20, 0x9910, RZ ;  /* 0x00009910140a7816 */ /* 0x001fc800000000ff */
[----:B------:R-:W-:-:S13]  /*c0a0*/  ISETP.NE.AND P2, PT, R10, 0x2, PT ;  /* 0x000000020a00780c */ /* 0x000fda0003f45270 */
[----:B------:R-:W-:Y:S05]  /*c0b0*/  @P2 BRA `(.L_x_244) ;  /* 0x0000000000042947 */ /* 0x000fea0003800000 */
[----:B------:R-:W-:Y:S01]  /*c0c0*/  BPT.TRAP 0x1 ;  /* 0x000000040000795c */ /* 0x000fe20000300000 */
.L_x_244:
[----:B------:R-:W-:Y:S05]  /*c0d0*/  @P0 BRA `(.L_x_245) ;  /* 0x0000000000040947 */ /* 0x000fea0003800000 */
[----:B------:R-:W-:Y:S01]  /*c0e0*/  BPT.TRAP 0x1 ;  /* 0x000000040000795c */ /* 0x000fe20000300000 */
.L_x_245:
[----:B------:R-:W0:Y:S01]  /*c0f0*/  LDC R13, c[0x0][0x380] ;  /* 0x0000e000ff0d7b82 */ /* 0x000e220000000800 */
[----:B------:R-:W-:Y:S01]  /*c100*/  R2UR UR4, R3 ;  /* 0x00000000030472ca */ /* 0x000fe200000e0000 */
[----:B------:R-:W-:Y:S01]  /*c110*/  ULDC UR14, c[0x0][0x38c] ;  /* 0x0000e300000e7ab9 */ /* 0x000fe20000000800 */
[----:B------:R-:W-:Y:S01]  /*c120*/  R2UR UR13, R16 ;  /* 0x00000000100d72ca */ /* 0x000fe200000e0000 */
[----:B------:R-:W-:Y:S01]  /*c130*/  UISETP.NE.AND UP0, UPT, UR14, 0x1, UPT ;  /* 0x000000010e00788c */ /* 0x000fe2000bf05270 */
[C---:B------:R-:W-:Y:S01]  /*c140*/  R2UR UR18, R8.reuse ;  /* 0x00000000081272ca */ /* 0x040fe200000e0000 */
[----:B------:R-:W-:Y:S01]  /*c150*/  VIADD R8, R8, 0x1 ;  /* 0x0000000108087836 */ /* 0x000fe20000000000 */
[----:B------:R-:W-:Y:S01]  /*c160*/  ULDC UR24, c[0x0][0x398] ;  /* 0x0000e60000187ab9 */ /* 0x000fe20000000800 */
[----:B------:R-:W1:Y:S01]  /*c170*/  LDC.64 R10, c[0x0][0x3f8] ;  /* 0x0000fe00ff0a7b82 */ /* 0x000e620000000a00 */
[----:B------:R-:W-:Y:S01]  /*c180*/  R2UR UR16, R4 ;  /* 0x00000000041072ca */ /* 0x000fe200000e0000 */
[----:B------:R-:W-:Y:S01]  /*c190*/  ULDC UR12, c[0x0][0x3ec] ;  /* 0x0000fb00000c7ab9 */ /* 0x000fe20000000800 */
[----:B------:R-:W-:Y:S01]  /*c1a0*/  R2UR UR17, R17 ;  /* 0x00000000111172ca */ /* 0x000fe200000e0000 */
[----:B------:R-:W-:Y:S01]  /*c1b0*/  VIADD R21, R21, 0xffffffff ;  /* 0xffffffff15157836 */ /* 0x000fe20000000000 */
[----:B------:R-:W-:Y:S01]  /*c1c0*/  ULDC.64 UR28, c[0x0][0x198] ;  /* 0x00006600001c7ab9 */ /* 0x000fe20000000a00 */
[----:B------:R-:W-:Y:S01]  /*c1d0*/  ULDC.64 UR20, c[0x0][0x3f0] ;  /* 0x0000fc0000147ab9 */ /* 0x000fe20000000a00 */
[----:B------:R-:W-:Y:S01]  /*c1e0*/  @UP0 ULDC.64 UR8, c[0x0][0x390] ;  /* 0x0000e40000080ab9 */ /* 0x000fe20000000a00 */
[----:B---34-:R-:W1:Y:S01]  /*c1f0*/  LDC.64 R14, c[0x0][0x3d0] ;  /* 0x0000f400ff0e7b82 */ /* 0x018e620000000a00 */
[----:B------:R-:W-:Y:S01]  /*c200*/  ISETP.GT.AND P6, PT, R21, 0x1, PT ;  /* 0x000000011500780c */ /* 0x000fe20003fc4270 */
[----:B------:R-:W-:Y:S01]  /*c210*/  USHF.L.U32 UR18, UR18, 0x6, URZ ;  /* 0x0000000612127899 */ /* 0x000fe2000800063f */
[----:B------:R-:W-:Y:S01]  /*c220*/  UMOV UR26, 0x0 ;  /* 0x00000000001a7882 */ /* 0x000fe20000000000 */
[----:B------:R-:W-:-:S04]  /*c230*/  UMOV UR27, 0x10000000 ;  /* 0x10000000001b7882 */ /* 0x000fc80000000000 */
[----:B------:R-:W2:Y:S01]  /*c240*/  LDC R12, c[0x0][0x400] ;  /* 0x00010000ff0c7b82 */ /* 0x000ea20000000800 */
[----:B0-----:R-:W-:Y:S01]  /*c250*/  ISETP.NE.AND P2, PT, R13, 0x1, PT ;  /* 0x000000010d00780c */ /* 0x001fe20003f45270 */
[----:B------:R-:W-:-:S12]  /*c260*/  UIADD3 UR17, UR17, 0x32000, URZ ;  /* 0x0003200011117890 */ /* 0x000fd8000fffe03f */
[----:B------:R-:W-:Y:S01]  /*c270*/  @P2 IMAD.U32 R22, RZ, RZ, UR4 ;  /* 0x00000004ff162e24 */ /* 0x000fe2000f8e00ff */
[----:B------:R-:W-:Y:S01]  /*c280*/  ULDC.64 UR4, c[0x0][0x3c8] ;  /* 0x0000f20000047ab9 */ /* 0x000fe20000000a00 */
[----:B-1----:R-:W-:Y:S02]  /*c290*/  IMAD R11, R7, R14, R11 ;  /* 0x0000000e070b7224 */ /* 0x002fe400078e020b */
[----:B------:R-:W-:Y:S01]  /*c2a0*/  IMAD R10, R9, UR5, R10 ;  /* 0x00000005090a7c24 */ /* 0x000fe2000f8e020a */
[----:B------:R-:W-:Y:S02]  /*c2b0*/  @P2 R2UR UR13, R22 ;  /* 0x00000000160d22ca */ /* 0x000fe400000e0000 */
[----:B------:R-:W-:Y:S01]  /*c2c0*/  ISETP.NE.AND P2, PT, R8, UR15, PT ;  /* 0x0000000f08007c0c */ /* 0x000fe2000bf45270 */
[----:B------:R-:W-:Y:S02]  /*c2d0*/  IMAD.U32 R11, R11, 0x20, R10 ;  /* 0x000000200b0b7824 */ /* 0x000fe400078e000a */
[----:B--2---:R-:W-:Y:S01]  /*c2e0*/  IMAD R12, R6, R15, R12 ;  /* 0x0000000f060c7224 */ /* 0x004fe200078e020c */
[----:B------:R-:W-:Y:S01]  /*c2f0*/  SEL R8, R8, RZ, P2 ;  /* 0x000000ff08087207 */ /* 0x000fe20001000000 */
[----:B------:R-:W0:Y:S02]  /*c300*/  LDC.64 R14, c[0x0][0x3e0] ;  /* 0x0000f800ff0e7b82 */ /* 0x000e240000000a00 */
[----:B------:R-:W-:-:S04]  /*c310*/  IMAD.U32 R11, R12, 0x400, R11 ;  /* 0x000004000c0b7824 */ /* 0x000fc800078e000b */
[----:B------:R-:W-:Y:S01]  /*c320*/  UIMAD.WIDE.U32 UR6, UR13, UR8, URZ ;  /* 0x000000080d0672a5 */ /* 0x000fe2000f8e003f */
[----:B------:R-:W-:Y:S01]  /*c330*/  R2UR UR25, R11 ;  /* 0x000000000b1972ca */ /* 0x000fe200000e0000 */
[----:B------:R-:W-:Y:S01]  /*c340*/  UIADD3 UR6, -UR13, URZ, URZ ;  /* 0x0000003f0d067290 */ /* 0x000fe2000fffe13f */
[----:B------:R-:W-:Y:S01]  /*c350*/  VIADD R11, R6, 0x1 ;  /* 0x00000001060b7836 */ /* 0x000fe20000000000 */
[----:B------:R-:W-:Y:S01]  /*c360*/  UMOV UR5, UR13 ;  /* 0x0000000d00057c82 */ /* 0x000fe20008000000 */
[----:B------:R-:W-:Y:S02]  /*c370*/  @UP0 USHF.R.U32.HI UR5, URZ, UR9, UR7 ;  /* 0x000000093f050299 */ /* 0x000fe40008011607 */
[----:B------:R-:W-:Y:S01]  /*c380*/  UISETP.NE.AND UP0, UPT, UR24, 0x1, UPT ;  /* 0x000000011800788c */ /* 0x000fe2000bf05270 */
[----:B------:R-:W-:Y:S01]  /*c390*/  IMAD R10, R13, UR6, R16 ;  /* 0x000000060d0a7c24 */ /* 0x000fe2000f8e0210 */
[----:B------:R-:W-:Y:S01]  /*c3a0*/  R2UR UR7, R19 ;  /* 0x00000000130772ca */ /* 0x000fe200000e0000 */
[----:B------:R-:W-:Y:S01]  /*c3b0*/  VIADD R13, R9, 0x1 ;  /* 0x00000001090d7836 */ /* 0x000fe20000000000 */
[----:B------:R-:W-:Y:S01]  /*c3c0*/  ULDC.64 UR8, c[0x0][0x3c0] ;  /* 0x0000f00000087ab9 */ /* 0x000fe20000000a00 */
[----:B------:R-:W-:Y:S01]  /*c3d0*/  @P2 IMAD.MOV R13, RZ, RZ, R9 ;  /* 0x000000ffff0d2224 */ /* 0x000fe200078e0209 */
[----:B------:R-:W-:Y:S01]  /*c3e0*/  R2UR UR19, R10 ;  /* 0x000000000a1372ca */ /* 0x000fe200000e0000 */
[C---:B------:R-:W-:Y:S01]  /*c3f0*/  IMAD R19, R4.reuse, 0x2000, R19 ;  /* 0x0000200004137824 */ /* 0x040fe200078e0213 */
[----:B------:R-:W-:Y:S01]  /*c400*/  UMOV UR22, UR5 ;  /* 0x0000000500167c82 */ /* 0x000fe20008000000 */
[----:B------:R-:W-:Y:S01]  /*c410*/  VIADD R10, R7, 0x1 ;  /* 0x00000001070a7836 */ /* 0x000fe20000000000 */
[----:B------:R-:W-:Y:S01]  /*c420*/  UIADD3 UR6, UP1, UR28, 0xf0, URZ ;  /* 0x000000f01c067890 */ /* 0x000fe2000ff3e03f */
[----:B0-----:R-:W-:Y:S01]  /*c430*/  ISETP.NE.AND P3, PT, R13, R14, PT ;  /* 0x0000000e0d00720c */ /* 0x001fe20003f65270 */
[----:B------:R-:W-:Y:S01]  /*c440*/  @UP0 ULDC UR10, c[0x0][0x39c] ;  /* 0x0000e700000a0ab9 */ /* 0x000fe20000000800 */
[----:B------:R-:W-:Y:S01]  /*c450*/  @UP0 ULDC UR30, c[0x0][0x3a0] ;  /* 0x0000e800001e0ab9 */ /* 0x000fe20000000800 */
[----:B------:R-:W-:Y:S01]  /*c460*/  UIMAD.WIDE.U32 UR10, UR5, UR10, URZ ;  /* 0x0000000a050a72a5 */ /* 0x000fe2000f8e003f */
[----:B------:R-:W-:Y:S01]  /*c470*/  R2UR UR23, R19 ;  /* 0x00000000131772ca */ /* 0x000fe200000e0000 */
[----:B------:R-:W-:Y:S01]  /*c480*/  ULEA UR16, UR16, UR7, 0xf ;  /* 0x0000000710107291 */ /* 0x000fe2000f8e783f */
[----:B------:R-:W-:Y:S01]  /*c490*/  VIADD R4, R4, 0x1 ;  /* 0x0000000104047836 */ /* 0x000fe20000000000 */
[----:B------:R-:W-:-:S02]  /*c4a0*/  @UP0 USHF.R.U32.HI UR22, URZ, UR30, UR11 ;  /* 0x0000001e3f160299 */ /* 0x000fc4000801160b */
[----:B------:R-:W-:Y:S01]  /*c4b0*/  UIMAD UR19, UR19, UR8, UR12 ;  /* 0x00000008131372a4 */ /* 0x000fe2000f8e020c */
[----:B------:R-:W-:Y:S01]  /*c4c0*/  R2UR UR12, R9 ;  /* 0x00000000090c72ca */ /* 0x000fe200000e0000 */
[----:B------:R-:W-:Y:S01]  /*c4d0*/  UIADD3 UR7, -UR5, URZ, URZ ;  /* 0x0000003f05077290 */ /* 0x000fe2000fffe13f */
[----:B------:R-:W-:Y:S01]  /*c4e0*/  R2UR UR11, R18 ;  /* 0x00000000120b72ca */ /* 0x000fe200000e0000 */
[----:B------:R-:W-:Y:S01]  /*c4f0*/  UIADD3 UR8, -UR22, URZ, URZ ;  /* 0x0000003f16087290 */ /* 0x000fe2000fffe13f */
[----:B------:R-:W-:Y:S01]  /*c500*/  @P3 IMAD.MOV R10, RZ, RZ, R7 ;  /* 0x000000ffff0a3224 */ /* 0x000fe200078e0207 */
[----:B------:R-:W-:Y:S01]  /*c510*/  UIMAD UR7, UR14, UR7, UR13 ;  /* 0x000000070e0772a4 */ /* 0x000fe2000f8e020d */
[----:B------:R-:W-:Y:S01]  /*c520*/  R2UR UR13, R7 ;  /* 0x00000000070d72ca */ /* 0x000fe200000e0000 */
[----:B------:R-:W-:Y:S01]  /*c530*/  UIMAD UR5, UR24, UR8, UR5 ;  /* 0x00000008180572a4 */ /* 0x000fe2000f8e0205 */
[----:B------:R-:W-:Y:S01]  /*c540*/  R2UR UR14, R6 ;  /* 0x00000000060e72ca */ /* 0x000fe200000e0000 */
[----:B------:R-:W-:Y:S01]  /*c550*/  UIADD3 UR28, UP2, UR28, 0x270, URZ ;  /* 0x000002701c1c7890 */ /* 0x000fe2000ff5e03f */
[----:B------:R-:W-:Y:S01]  /*c560*/  ISETP.NE.AND P4, PT, R10, R15, PT ;  /* 0x0000000f0a00720c */ /* 0x000fe20003f85270 */
[----:B------:R-:W-:Y:S01]  /*c570*/  UIMAD UR20, UR7, UR9, UR20 ;  /* 0x00000009071472a4 */ /* 0x000fe2000f8e0214 */
[C---:B------:R-:W-:Y:S01]  /*c580*/  ISETP.NE.AND P5, PT, R4.reuse, 0x5, PT ;  /* 0x000000050400780c */ /* 0x040fe20003fa5270 */
[----:B------:R-:W-:Y:S01]  /*c590*/  UIMAD UR21, UR5, UR4, UR21 ;  /* 0x00000004051572a4 */ /* 0x000fe2000f8e0215 */
[----:B------:R-:W-:Y:S01]  /*c5a0*/  SEL R9, R13, RZ, P3 ;  /* 0x000000ff0d097207 */ /* 0x000fe20001800000 */
[----:B------:R-:W-:Y:S01]  /*c5b0*/  UIADD3.X UR7, URZ, UR29, URZ, UP1, !UPT ;  /* 0x0000001d3f077290 */ /* 0x000fe20008ffe43f */
[----:B------:R-:W-:Y:S01]  /*c5c0*/  SEL R12, RZ, 0x1, P5 ;  /* 0x00000001ff0c7807 */ /* 0x000fe20002800000 */
[----:B------:R-:W-:Y:S01]  /*c5d0*/  UPRMT UR4, UR25, 0x5410, URZ ;  /* 0x0000541019047896 */ /* 0x000fe2000800003f */
[----:B------:R-:W-:Y:S01]  /*c5e0*/  SEL R4, R4, RZ, P5 ;  /* 0x000000ff04047207 */ /* 0x000fe20002800000 */
[----:B------:R-:W-:Y:S01]  /*c5f0*/  UIADD3 UR8, UR23, 0x28000, URZ ;  /* 0x0002800017087890 */ /* 0x000fe2000fffe03f */
[----:B------:R-:W-:Y:S01]  /*c600*/  LOP3.LUT R5, R5, R12, RZ, 0x3c, !PT ;  /* 0x0000000c05057212 */ /* 0x000fe200078e3cff */
[----:B------:R-:W-:Y:S01]  /*c610*/  UIADD3.X UR29, URZ, UR29, URZ, UP2, !UPT ;  /* 0x0000001d3f1d7290 */ /* 0x000fe200097fe43f */
[----:B------:R-:W-:Y:S01]  /*c620*/  SEL R7, R10, RZ, P4 ;  /* 0x000000ff0a077207 */ /* 0x000fe20002000000 */
[----:B------:R-:W-:Y:S01]  /*c630*/  UMOV UR9, UR17 ;  /* 0x0000001100097c82 */ /* 0x000fe20008000000 */
[----:B------:R-:W-:Y:S01]  /*c640*/  UMOV UR10, UR18 ;  /* 0x00000012000a7c82 */ /* 0x000fe20008000000 */
[----:B------:R-:W-:Y:S01]  /*c650*/  @P4 IMAD.MOV R11, RZ, RZ, R6 ;  /* 0x000000ffff0b4224 */ /* 0x000fe200078e0206 */
[----:B------:R1:W-:Y:S03]  /*c660*/  UTMALDG.5D.IM2COL [UR16], [UR6], UR4 ;  /* 0x00000010060073b4 */ /* 0x0003e60008060004 */
[----:B------:R-:W-:Y:S01]  /*c670*/  IMAD.MOV.U32 R6, RZ, RZ, R11 ;  /* 0x000000ffff067224 */ /* 0x000fe200078e000b */
[----:B------:R1:W-:Y:S02]  /*c680*/  UTMALDG.5D [UR8], [UR28], desc[UR26] ;  /* 0x00001a081c0075b4 */ /* 0x0003e40008021000 */
[----:B-1----:R-:W-:Y:S05]  /*c690*/  @P6 BRA `(.L_x_246) ;  /* 0xfffffff800506947 */ /* 0x002fea000383ffff */
.L_x_242:
[----:B------:R-:W-:Y:S01]  /*c6a0*/  ISETP.GE.U32.AND P2, PT, R2, 0x5, PT ;  /* 0x000000050200780c */ /* 0x000fe20003f46070 */
[----:B------:R-:W-:Y:S05]  /*c6b0*/  WARPSYNC.ALL ;  /* 0x0000000000007948 */ /* 0x000fea0003800000 */
[----:B------:R-:W-:-:S07]  /*c6c0*/  ELECT P1, URZ, PT ;  /* 0x00000000003f782f */ /* 0x000fce0003820000 */
[----:B------:R-:W-:-:S05]  /*c6d0*/  @P2 IMAD.WIDE.U32 R4, R2, -0x33333333, RZ ;  /* 0xcccccccd02042825 */ /* 0x000fca00078e00ff */
[----:B------:R-:W-:-:S04]  /*c6e0*/  @P2 SHF.R.U32.HI R3, RZ, 0x2, R5 ;  /* 0x00000002ff032819 */ /* 0x000fc80000011605 */
[----:B------:R-:W-:-:S04]  /*c6f0*/  @P2 LOP3.LUT R3, R3, 0x1, RZ, 0xc0, !PT ;  /* 0x0000000103032812 */ /* 0x000fc800078ec0ff */
[----:B------:R-:W-:Y:S01]  /*c700*/  @P2 ISETP.NE.U32.AND P0, PT, R3, 0x1, PT ;  /* 0x000000010300280c */ /* 0x000fe20003f05070 */
[----:B------:R-:W-:-:S12]  /*c710*/  @!P1 EXIT ;  /* 0x000000000000994d */ /* 0x000fd80003800000 */
[----:B------:R-:W-:Y:S02]  /*c720*/  LOP3.LUT R0, R0, 0x2, RZ, 0xfc, !PT ;  /* 0x0000000200007812 */ /* 0x000fe400078efcff */
[----:B------:R-:W-:Y:S02]  /*c730*/  @P2 ISETP.NE.U32.AND.EX P0, PT, RZ, RZ, PT, P0 ;  /* 0x000000ffff00220c */ /* 0x000fe40003f05100 */
[----:B------:R-:W-:Y:S01]  /*c740*/  ISETP.NE.AND P1, PT, R0, 0x3, PT ;  /* 0x000000030000780c */ /* 0x000fe20003f25270 */
[----:B------:R-:W-:Y:S01]  /*c750*/  IMAD.MOV.U32 R0, RZ, RZ, 0x1 ;  /* 0x00000001ff007424 */ /* 0x000fe200078e00ff */
[----:B------:R-:W-:-:S11]  /*c760*/  @P2 SEL R0, RZ, 0x1, !P0 ;  /* 0x00000001ff002807 */ /* 0x000fd60004000000 */
[----:B------:R-:W-:Y:S05]  /*c770*/  @!P1 BRA `(.L_x_247) ;  /* 0x0000000000049947 */ /* 0x000fea0003800000 */
[----:B------:R-:W-:Y:S01]  /*c780*/  BPT.TRAP 0x1 ;  /* 0x000000040000795c */ /* 0x000fe20000300000 */
.L_x_247:
[----:B------:R-:W1:Y:S01]  /*c790*/  S2R R6, SR_CgaCtaId ;  /* 0x0000000000067919 */ /* 0x000e620000008800 */
[----:B------:R-:W-:Y:S01]  /*c7a0*/  IMAD.WIDE.U32 R4, R2, -0x33333333, RZ ;  /* 0xcccccccd02047825 */ /* 0x000fe200078e00ff */
[----:B------:R-:W-:-:S04]  /*c7b0*/  MOV R3, 0x400 ;  /* 0x0000040000037802 */ /* 0x000fc80000000f00 */
[----:B------:R-:W-:-:S05]  /*c7c0*/  SHF.R.U32.HI R5, RZ, 0x2, R5 ;  /* 0x00000002ff057819 */ /* 0x000fca0000011605 */
[----:B------:R-:W-:Y:S01]  /*c7d0*/  IMAD R2, R5, -0x5, R2 ;  /* 0xfffffffb05027824 */ /* 0x000fe200078e0202 */
[----:B------:R-:W-:Y:S02]  /*c7e0*/  SHF.L.U32 R5, R0, 0x1f, RZ ;  /* 0x0000001f00057819 */ /* 0x000fe400000006ff */
[----:B-1----:R-:W-:-:S05]  /*c7f0*/  LEA R3, R6, R3, 0x18 ;  /* 0x0000000306037211 */ /* 0x002fca00078ec0ff */
[----:B------:R-:W-:-:S04]  /*c800*/  VIADD R3, R3, 0x32028 ;  /* 0x0003202803037836 */ /* 0x000fc80000000000 */
[----:B------:R-:W-:-:S07]  /*c810*/  IMAD R4, R2, 0x8, R3 ;  /* 0x0000000802047824 */ /* 0x000fce00078e0203 */
.L_x_248:
[----:B-1----:R1:W2:Y:S02]  /*c820*/  SYNCS.PHASECHK.TRANS64.TRYWAIT P0, [R4+URZ], R5 ;  /* 0x00000005040075a7 */ /* 0x0022a4000800017f */
[----:B--2---:R-:W-:Y:S05]  /*c830*/  @!P0 NANOSLEEP.SYNCS 0x989680 ;  /* 0x009896800000895d */ /* 0x004fea0003900000 */
[----:B------:R-:W2:Y:S02]  /*c840*/  @!P0 SYNCS.PHASECHK.TRANS64 P0, [R4+URZ], R5 ;  /* 0x00000005040085a7 */ /* 0x000ea4000800007f */
[----:B--2---:R-:W-:Y:S05]  /*c850*/  @!P0 BRA `(.L_x_248) ;  /* 0xfffffffc00f08947 */ /* 0x004fea000383ffff */
[----:B------:R-:W-:-:S05]  /*c860*/  VIADD R2, R2, 0x1 ;  /* 0x0000000102027836 */ /* 0x000fca0000000000 */
[----:B------:R-:W-:-:S04]  /*c870*/  ISETP.NE.AND P0, PT, R2, 0x5, PT ;  /* 0x000000050200780c */ /* 0x000fc80003f05270 */
[----:B-1----:R-:W-:Y:S02]  /*c880*/  SEL R5, RZ, 0x1, P0 ;  /* 0x00000001ff057807 */ /* 0x002fe40000000000 */
[----:B------:R-:W-:Y:S02]  /*c890*/  SEL R2, R2, RZ, P0 ;  /* 0x000000ff02027207 */ /* 0x000fe40000000000 */
[----:B------:R-:W-:-:S03]  /*c8a0*/  LOP3.LUT R7, R0, R5, RZ, 0x3c, !PT ;  /* 0x0000000500077212 */ /* 0x000fc600078e3cff */
[----:B------:R-:W-:Y:S01]  /*c8b0*/  IMAD R0, R2, 0x8, R3 ;  /* 0x0000000802007824 */ /* 0x000fe200078e0203 */
[----:B------:R-:W-:-:S07]  /*c8c0*/  SHF.L.U32 R5, R7, 0x1f, RZ ;  /* 0x0000001f07057819 */ /* 0x000fce00000006ff */
.L_x_249:
        /* <DEDUP_REMOVED lines=11> */
.L_x_250:
        /* <DEDUP_REMOVED lines=11> */
.L_x_251:
        /* <DEDUP_REMOVED lines=11> */
.L_x_252:
[----:B-1----:R1:W2:Y:S02]  /*cae0*/  SYNCS.PHASECHK.TRANS64.TRYWAIT P0, [R2+URZ], R3 ;  /* 0x00000003020075a7 */ /* 0x0022a4000800017f */
[----:B--2---:R-:W-:Y:S05]  /*caf0*/  @!P0 NANOSLEEP.SYNCS 0x989680 ;  /* 0x009896800000895d */ /* 0x004fea0003900000 */
[----:B------:R-:W2:Y:S02]  /*cb00*/  @!P0 SYNCS.PHASECHK.TRANS64 P0, [R2+URZ], R3 ;  /* 0x00000003020085a7 */ /* 0x000ea4000800007f */
[----:B--2---:R-:W-:Y:S05]  /*cb10*/  @P0 EXIT ;  /* 0x000000000000094d */ /* 0x004fea0003800000 */
[----:B------:R-:W-:Y:S05]  /*cb20*/  BRA `(.L_x_252) ;  /* 0xfffffffc00ec7947 */ /* 0x000fea000383ffff */
.L_x_253:
[----:B------:R-:W-:-:S00]  /*cb30*/  BRA `(.L_x_253) ;  /* 0xfffffffc00fc7947 */ /* 0x000fc0000383ffff */
[----:B------:R-:W-:-:S00]  /*cb40*/  NOP ;  /* 0x0000000000007918 */ /* 0x000fc00000000000 */
        /* <DEDUP_REMOVED lines=11> */
.L_x_254:


//--------------------- .nv.shared._ZN7cutlass13device_kernelINS_4conv6kernel13ConvUniversalINS1_16ConvProblemShapeILNS1_8OperatorE0ELi3EEENS1_10collective14CollectiveConvINS1_46MainloopSm90TmaGmmaWarpSpecializedImplicitGemmILS5_0ELi5ELi3EN4cute5tupleIJNSA_1CILi1EEESD_SD_EEENS1_36KernelImplicitTmaWarpSpecializedSm90ELi1EEENSB_IJNSC_ILi256EEENSC_ILi64EEENSB_IJSI_EEEEEENS_10bfloat16_tESL_NSA_8TiledMMAINSA_8MMA_AtomIJNSA_4SM904GMMA27MMA_64x64x16_F32BF16BF16_SSILNSP_5MajorE0ELSR_0ELNSP_7ScaleInE1ELSS_1EEEEEENSA_6LayoutISE_NSB_IJNSC_ILi0EEESW_SW_EEEEENSB_IJNSA_10UnderscoreESZ_SZ_EEEEENS7_6detail26Sm90ImplicitGemmTileTraitsINSA_20SM90_TMA_LOAD_IM2COLENSA_14ComposedLayoutINSA_7SwizzleILi3ELi4ELi3EEENSA_18smem_ptr_flag_bitsILi16EEENSV_INSB_IJNSB_IJNSC_ILi8EEENSC_ILi32EEEEEENSB_IJSI_SD_EEENSB_IJSD_NSC_ILi5EEEEEEEEENSB_IJNSB_IJSI_NSC_ILi512EEEEEENSB_IJSD_SW_EEENSB_IJSW_NSC_ILi16384EEEEEEEEEEEEEvEENS13_INSA_13SM90_TMA_LOADENS15_IS17_S19_NSV_INSB_IJNSB_IJS1A_S1A_EEES1D_S1F_EEENSB_IJS1I_S1J_NSB_IJSW_NSC_ILi4096EEEEEEEEEEEEEvEEEENS_8epilogue10collective6detail29Sm90TmaWarpSpecializedAdapterINS21_15DefaultEpilogueISL_NSB_IJNSB_IJllllEEESD_SW_EEES26_NS20_6thread17LinearCombinationISL_Li1EffLNS27_9ScaleType4KindE0ELNS_15FloatRoundStyleE2ESL_EENS_4gemm15EpilogueDefaultEEEEEvvEEEEvNT_6ParamsE --------------------------
	.section	.nv.shared._ZN7cutlass13device_kernelINS_4conv6kernel13ConvUniversalINS1_16ConvProblemShapeILNS1_8OperatorE0ELi3EEENS1_10collective14CollectiveConvINS1_46MainloopSm90TmaGmmaWarpSpecializedImplicitGemmILS5_0ELi5ELi3EN4cute5tupleIJNSA_1CILi1EEESD_SD_EEENS1_36KernelImplicitTmaWarpSpecializedSm90ELi1EEENSB_IJNSC_ILi256EEENSC_ILi64EEENSB_IJSI_EEEEEENS_10bfloat16_tESL_NSA_8TiledMMAINSA_8MMA_AtomIJNSA_4SM904GMMA27MMA_64x64x16_F32BF16BF16_SSILNSP_5MajorE0ELSR_0ELNSP_7ScaleInE1ELSS_1EEEEEENSA_6LayoutISE_NSB_IJNSC_ILi0EEESW_SW_EEEEENSB_IJNSA_10UnderscoreESZ_SZ_EEEEENS7_6detail26Sm90ImplicitGemmTileTraitsINSA_20SM90_TMA_LOAD_IM2COLENSA_14ComposedLayoutINSA_7SwizzleILi3ELi4ELi3EEENSA_18smem_ptr_flag_bitsILi16EEENSV_INSB_IJNSB_IJNSC_ILi8EEENSC_ILi32EEEEEENSB_IJSI_SD_EEENSB_IJSD_NSC_ILi5EEEEEEEEENSB_IJNSB_IJSI_NSC_ILi512EEEEEENSB_IJSD_SW_EEENSB_IJSW_NSC_ILi16384EEEEEEEEEEEEEvEENS13_INSA_13SM90_TMA_LOADENS15_IS17_S19_NSV_INSB_IJNSB_IJS1A_S1A_EEES1D_S1F_EEENSB_IJS1I_S1J_NSB_IJSW_NSC_ILi4096EEEEEEEEEEEEEvEEEENS_8epilogue10collective6detail29Sm90TmaWarpSpecializedAdapterINS21_15DefaultEpilogueISL_NSB_IJNSB_IJllllEEESD_SW_EEES26_NS20_6thread17LinearCombinationISL_Li1EffLNS27_9ScaleType4KindE0ELNS_15FloatRoundStyleE2ESL_EENS_4gemm15EpilogueDefaultEEEEEvvEEEEvNT_6ParamsE,"aw",@nobits
	.sectionflags	@""
	.align	16
	.zero		1024


//--------------------- .nv.shared.reserved.0     --------------------------
	.section	.nv.shared.reserved.0,"aw",@nobits
	.weak		__nv_reservedSMEM_offset_0_alias
	.size		__nv_reservedSMEM_offset_0_alias, 0, 0
	.other		__nv_reservedSMEM_offset_0_alias,@"STO_CUDA_RESERVED_SHARED STV_DEFAULT"
__nv_reservedSMEM_offset_0_alias:
	.zero		0


//--------------------- .nv.global                --------------------------
	.section	.nv.global,"aw",@nobits
.nv.global:
	.type		_ZN39_INTERNAL_9dd5e023_4_k_cu_9fa89c92_27944cute1_E,@object
	.size		_ZN39_INTERNAL_9dd5e023_4_k_cu_9fa89c92_27944cute1_E,(_ZN39_INTERNAL_9dd5e023_4_k_cu_9fa89c92_27944cuda3std3__45__cpo6cbeginE - _ZN39_INTERNAL_9dd5e023_4_k_cu_9fa89c92_27944cute1_E)
_ZN39_INTERNAL_9dd5e023_4_k_cu_9fa89c92_27944cute1_E:
	.zero		1
	.type		_ZN39_INTERNAL_9dd5e023_4_k_cu_9fa89c92_27944cuda3std3__45__cpo6cbeginE,@object
	.size		_ZN39_INTERNAL_9dd5e023_4_k_cu_9fa89c92_27944cuda3std3__45__cpo6cbeginE,(_ZN39_INTERNAL_9dd5e023_4_k_cu_9fa89c92_27944cuda3std3__48in_placeE - _ZN39_INTERNAL_9dd5e023_4_k_cu_9fa89c92_27944cuda3std3__45__cpo6cbeginE)
_ZN39_INTERNAL_9dd5e023_4_k_cu_9fa89c92_27944cuda3std3__45__cpo6cbeginE:
	.zero		1
	.type		_ZN39_INTERNAL_9dd5e023_4_k_cu_9fa89c92_27944cuda3std3__48in_placeE,@object
	.size		_ZN39_INTERNAL_9dd5e023_4_k_cu_9fa89c92_27944cuda3std3__48in_placeE,(_ZN39_INTERNAL_9dd5e023_4_k_cu_9fa89c92_27944cuda3std6ranges3__45__cpo9iter_moveE - _ZN39_INTERNAL_9dd5e023_4_k_cu_9fa89c92_27944cuda3std3__48in_placeE)
_ZN39_INTERNAL_9dd5e023_4_k_cu_9fa89c92_27944cuda3std3__48in_placeE:
	.zero		1
	.type		_ZN39_INTERNAL_9dd5e023_4_k_cu_9fa89c92_27944cuda3std6ranges3__45__cpo9iter_moveE,@object
	.size		_ZN39_INTERNAL_9dd5e023_4_k_cu_9fa89c92_27944cuda3std6ranges3__45__cpo9iter_moveE,(_ZN39_INTERNAL_9dd5e023_4_k_cu_9fa89c92_27944cuda3std3__45__cpo5beginE - _ZN39_INTERNAL_9dd5e023_4_k_cu_9fa89c92_27944cuda3std6ranges3__45__cpo9iter_moveE)
_ZN39_INTERNAL_9dd5e023_4_k_cu_9fa89c92_27944cuda3std6ranges3__45__cpo9iter_moveE:
	.zero		1
	.type		_ZN39_INTERNAL_9dd5e023_4_k_cu_9fa89c92_27944cuda3std3__45__cpo5beginE,@object
	.size		_ZN39_INTERNAL_9dd5e023_4_k_cu_9fa89c92_27944cuda3std3__45__cpo5beginE,(_ZN39_INTERNAL_9dd5e023_4_k_cu_9fa89c92_27944cuda3std3__441_GLOBAL__N__9dd5e023_4_k_cu_9fa89c92_27946ignoreE - _ZN39_INTERNAL_9dd5e023_4_k_cu_9fa89c92_27944cuda3std3__45__cpo5beginE)
_ZN39_INTERNAL_9dd5e023_4_k_cu_9fa89c92_27944cuda3std3__45__cpo5beginE:
	.zero		1
	.type		_ZN39_INTERNAL_9dd5e023_4_k_cu_9fa89c92_27944cuda3std3__441_GLOBAL__N__9dd5e023_4_k_cu_9fa89c92_27946ignoreE,@object
	.size		_ZN39_INTERNAL_9dd5e023_4_k_cu_9fa89c92_27944cuda3std3__441_GLOBAL__N__9dd5e023_4_k_cu_9fa89c92_27946ignoreE,(_ZN39_INTERNAL_9dd5e023_4_k_cu_9fa89c92_27944cute7productE - _ZN39_INTERNAL_9dd5e023_4_k_cu_9fa89c92_27944cuda3std3__441_GLOBAL__N__9dd5e023_4_k_cu_9fa89c92_27946ignoreE)
_ZN39_INTERNAL_9dd5e023_4_k_cu_9fa89c92_27944cuda3std3__441_GLOBAL__N__9dd5e023_4_k_cu_9fa89c92_27946ignoreE:
	.zero		1
	.type		_ZN39_INTERNAL_9dd5e023_4_k_cu_9fa89c92_27944cute7productE,@object
	.size		_ZN39_INTERNAL_9dd5e023_4_k_cu_9fa89c92_27944cute7productE,(_ZN39_INTERNAL_9dd5e023_4_k_cu_9fa89c92_27944cuda3std3__45__cpo3endE - _ZN39_INTERNAL_9dd5e023_4_k_cu_9fa89c92_27944cute7productE)
_ZN39_INTERNAL_9dd5e023_4_k_cu_9fa89c92_27944cute7productE:
	.zero		1
	.type		_ZN39_INTERNAL_9dd5e023_4_k_cu_9fa89c92_27944cuda3std3__45__cpo3endE,@object
	.size		_ZN39_INTERNAL_9dd5e023_4_k_cu_9fa89c92_27944cuda3std3__45__cpo3endE,(_ZN39_INTERNAL_9dd5e023_4_k_cu_9fa89c92_27944cuda3std3__419piecewise_constructE - _ZN39_INTERNAL_9dd5e023_4_k_cu_9fa89c92_27944cuda3std3__45__cpo3endE)
_ZN39_INTERNAL_9dd5e023_4_k_cu_9fa89c92_27944cuda3std3__45__cpo3endE:
	.zero		1
	.type		_ZN39_INTERNAL_9dd5e023_4_k_cu_9fa89c92_27944cuda3std3__419piecewise_constructE,@object
	.size		_ZN39_INTERNAL_9dd5e023_4_k_cu_9fa89c92_27944cuda3std3__419piecewise_constructE,(_ZN39_INTERNAL_9dd5e023_4_k_cu_9fa89c92_27944cuda3std3__45__cpo4cendE - _ZN39_INTERNAL_9dd5e023_4_k_cu_9fa89c92_27944cuda3std3__419piecewise_constructE)
_ZN39_INTERNAL_9dd5e023_4_k_cu_9fa89c92_27944cuda3std3__419piecewise_constructE:
	.zero		1
	.type		_ZN39_INTERNAL_9dd5e023_4_k_cu_9fa89c92_27944cuda3std3__45__cpo4cendE,@object
	.size		_ZN39_INTERNAL_9dd5e023_4_k_cu_9fa89c92_27944cuda3std3__45__cpo4cendE,(_ZN39_INTERNAL_9dd5e023_4_k_cu_9fa89c92_27944cuda3std6ranges3__45__cpo4swapE - _ZN39_INTERNAL_9dd5e023_4_k_cu_9fa89c92_27944cuda3std3__45__cpo4cendE)
_ZN39_INTERNAL_9dd5e023_4_k_cu_9fa89c92_27944cuda3std3__45__cpo4cendE:
	.zero		1
	.type		_ZN39_INTERNAL_9dd5e023_4_k_cu_9fa89c92_27944cuda3std6ranges3__45__cpo4swapE,@object
	.size		_ZN39_INTERNAL_9dd5e023_4_k_cu_9fa89c92_27944cuda3std6ranges3__45__cpo4swapE,(.L_7 - _ZN39_INTERNAL_9dd5e023_4_k_cu_9fa89c92_27944cuda3std6ranges3__45__cpo4swapE)
_ZN39_INTERNAL_9dd5e023_4_k_cu_9fa89c92_27944cuda3std6ranges3__45__cpo4swapE:
	.zero		1
.L_7:


//--------------------- .nv.constant0._ZN7cutlass13device_kernelINS_4conv6kernel13ConvUniversalINS1_16ConvProblemShapeILNS1_8OperatorE0ELi3EEENS1_10collective14CollectiveConvINS1_46MainloopSm90TmaGmmaWarpSpecializedImplicitGemmILS5_0ELi5ELi3EN4cute5tupleIJNSA_1CILi1EEESD_SD_EEENS1_36KernelImplicitTmaWarpSpecializedSm90ELi1EEENSB_IJNSC_ILi256EEENSC_ILi64EEENSB_IJSI_EEEEEENS_10bfloat16_tESL_NSA_8TiledMMAINSA_8MMA_AtomIJNSA_4SM904GMMA27MMA_64x64x16_F32BF16BF16_SSILNSP_5MajorE0ELSR_0ELNSP_7ScaleInE1ELSS_1EEEEEENSA_6LayoutISE_NSB_IJNSC_ILi0EEESW_SW_EEEEENSB_IJNSA_10UnderscoreESZ_SZ_EEEEENS7_6detail26Sm90ImplicitGemmTileTraitsINSA_20SM90_TMA_LOAD_IM2COLENSA_14ComposedLayoutINSA_7SwizzleILi3ELi4ELi3EEENSA_18smem_ptr_flag_bitsILi16EEENSV_INSB_IJNSB_IJNSC_ILi8EEENSC_ILi32EEEEEENSB_IJSI_SD_EEENSB_IJSD_NSC_ILi5EEEEEEEEENSB_IJNSB_IJSI_NSC_ILi512EEEEEENSB_IJSD_SW_EEENSB_IJSW_NSC_ILi16384EEEEEEEEEEEEEvEENS13_INSA_13SM90_TMA_LOADENS15_IS17_S19_NSV_INSB_IJNSB_IJS1A_S1A_EEES1D_S1F_EEENSB_IJS1I_S1J_NSB_IJSW_NSC_ILi4096EEEEEEEEEEEEEvEEEENS_8epilogue10collective6detail29Sm90TmaWarpSpecializedAdapterINS21_15DefaultEpilogueISL_NSB_IJNSB_IJllllEEESD_SW_EEES26_NS20_6thread17LinearCombinationISL_Li1EffLNS27_9ScaleType4KindE0ELNS_15FloatRoundStyleE2ESL_EENS_4gemm15EpilogueDefaultEEEEEvvEEEEvNT_6ParamsE --------------------------
	.section	.nv.constant0._ZN7cutlass13device_kernelINS_4conv6kernel13ConvUniversalINS1_16ConvProblemShapeILNS1_8OperatorE0ELi3EEENS1_10collective14CollectiveConvINS1_46MainloopSm90TmaGmmaWarpSpecializedImplicitGemmILS5_0ELi5ELi3EN4cute5tupleIJNSA_1CILi1EEESD_SD_EEENS1_36KernelImplicitTmaWarpSpecializedSm90ELi1EEENSB_IJNSC_ILi256EEENSC_ILi64EEENSB_IJSI_EEEEEENS_10bfloat16_tESL_NSA_8TiledMMAINSA_8MMA_AtomIJNSA_4SM904GMMA27MMA_64x64x16_F32BF16BF16_SSILNSP_5MajorE0ELSR_0ELNSP_7ScaleInE1ELSS_1EEEEEENSA_6LayoutISE_NSB_IJNSC_ILi0EEESW_SW_EEEEENSB_IJNSA_10UnderscoreESZ_SZ_EEEEENS7_6detail26Sm90ImplicitGemmTileTraitsINSA_20SM90_TMA_LOAD_IM2COLENSA_14ComposedLayoutINSA_7SwizzleILi3ELi4ELi3EEENSA_18smem_ptr_flag_bitsILi16EEENSV_INSB_IJNSB_IJNSC_ILi8EEENSC_ILi32EEEEEENSB_IJSI_SD_EEENSB_IJSD_NSC_ILi5EEEEEEEEENSB_IJNSB_IJSI_NSC_ILi512EEEEEENSB_IJSD_SW_EEENSB_IJSW_NSC_ILi16384EEEEEEEEEEEEEvEENS13_INSA_13SM90_TMA_LOADENS15_IS17_S19_NSV_INSB_IJNSB_IJS1A_S1A_EEES1D_S1F_EEENSB_IJS1I_S1J_NSB_IJSW_NSC_ILi4096EEEEEEEEEEEEEvEEEENS_8epilogue10collective6detail29Sm90TmaWarpSpecializedAdapterINS21_15DefaultEpilogueISL_NSB_IJNSB_IJllllEEESD_SW_EEES26_NS20_6thread17LinearCombinationISL_Li1EffLNS27_9ScaleType4KindE0ELNS_15FloatRoundStyleE2ESL_EENS_4gemm15EpilogueDefaultEEEEEvvEEEEvNT_6ParamsE,"a",@progbits
	.sectionflags	@""
	.align	4
.nv.constant0._ZN7cutlass13device_kernelINS_4conv6kernel13ConvUniversalINS1_16ConvProblemShapeILNS1_8OperatorE0ELi3EEENS1_10collective14CollectiveConvINS1_46MainloopSm90TmaGmmaWarpSpecializedImplicitGemmILS5_0ELi5ELi3EN4cute5tupleIJNSA_1CILi1EEESD_SD_EEENS1_36KernelImplicitTmaWarpSpecializedSm90ELi1EEENSB_IJNSC_ILi256EEENSC_ILi64EEENSB_IJSI_EEEEEENS_10bfloat16_tESL_NSA_8TiledMMAINSA_8MMA_AtomIJNSA_4SM904GMMA27MMA_64x64x16_F32BF16BF16_SSILNSP_5MajorE0ELSR_0ELNSP_7ScaleInE1ELSS_1EEEEEENSA_6LayoutISE_NSB_IJNSC_ILi0EEESW_SW_EEEEENSB_IJNSA_10UnderscoreESZ_SZ_EEEEENS7_6detail26Sm90ImplicitGemmTileTraitsINSA_20SM90_TMA_LOAD_IM2COLENSA_14ComposedLayoutINSA_7SwizzleILi3ELi4ELi3EEENSA_18smem_ptr_flag_bitsILi16EEENSV_INSB_IJNSB_IJNSC_ILi8EEENSC_ILi32EEEEEENSB_IJSI_SD_EEENSB_IJSD_NSC_ILi5EEEEEEEEENSB_IJNSB_IJSI_NSC_ILi512EEEEEENSB_IJSD_SW_EEENSB_IJSW_NSC_ILi16384EEEEEEEEEEEEEvEENS13_INSA_13SM90_TMA_LOADENS15_IS17_S19_NSV_INSB_IJNSB_IJS1A_S1A_EEES1D_S1F_EEENSB_IJS1I_S1J_NSB_IJSW_NSC_ILi4096EEEEEEEEEEEEEvEEEENS_8epilogue10collective6detail29Sm90TmaWarpSpecializedAdapterINS21_15DefaultEpilogueISL_NSB_IJNSB_IJllllEEESD_SW_EEES26_NS20_6thread17LinearCombinationISL_Li1EffLNS27_9ScaleType4KindE0ELNS_15FloatRoundStyleE2ESL_EENS_4gemm15EpilogueDefaultEEEEEvvEEEEvNT_6ParamsE:
	.zero		1664


//--------------------- SYMBOLS --------------------------

	.type		.nv.reservedSmem.offset0,@object
	.size		.nv.reservedSmem.offset0,0x4
